//
// Generated by NVIDIA NVVM Compiler
//
// Compiler Build ID: CL-36424714
// Cuda compilation tools, release 13.0, V13.0.88
// Based on NVVM 20.0.0
//

.version 9.0
.target sm_100
.address_size 64

	// .globl	_Z14dgemmNN_devicePdS_S_iii
// _ZZ14dgemmNN_devicePdS_S_iiiE1b has been demoted

.visible .entry _Z14dgemmNN_devicePdS_S_iii(
	.param .u64 .ptr .align 1 _Z14dgemmNN_devicePdS_S_iii_param_0,
	.param .u64 .ptr .align 1 _Z14dgemmNN_devicePdS_S_iii_param_1,
	.param .u64 .ptr .align 1 _Z14dgemmNN_devicePdS_S_iii_param_2,
	.param .u32 _Z14dgemmNN_devicePdS_S_iii_param_3,
	.param .u32 _Z14dgemmNN_devicePdS_S_iii_param_4,
	.param .u32 _Z14dgemmNN_devicePdS_S_iii_param_5
)
{
	.reg .pred 	%p<35>;
	.reg .b32 	%r<41>;
	.reg .b64 	%rd<102>;
	.reg .b64 	%fd<1094>;
	// demoted variable
	.shared .align 8 .b8 _ZZ14dgemmNN_devicePdS_S_iiiE1b[2176];
	ld.param.u64 	%rd38, [_Z14dgemmNN_devicePdS_S_iii_param_0];
	ld.param.u64 	%rd39, [_Z14dgemmNN_devicePdS_S_iii_param_1];
	ld.param.u32 	%r10, [_Z14dgemmNN_devicePdS_S_iii_param_3];
	ld.param.u32 	%r11, [_Z14dgemmNN_devicePdS_S_iii_param_4];
	cvta.to.global.u64 	%rd1, %rd38;
	cvta.to.global.u64 	%rd2, %rd39;
	mov.u32 	%r1, %tid.x;
	mov.u32 	%r2, %tid.y;
	mov.u32 	%r13, %ctaid.x;
	shl.b32 	%r14, %r13, 6;
	mov.u32 	%r15, %ctaid.y;
	shl.b32 	%r3, %r15, 4;
	add.s32 	%r16, %r14, %r1;
	shl.b32 	%r17, %r2, 4;
	add.s32 	%r4, %r16, %r17;
	setp.lt.s32 	%p1, %r10, 1;
	mov.f64 	%fd1078, 0d0000000000000000;
	mov.f64 	%fd1079, %fd1078;
	mov.f64 	%fd1080, %fd1078;
	mov.f64 	%fd1081, %fd1078;
	mov.f64 	%fd1082, %fd1078;
	mov.f64 	%fd1083, %fd1078;
	mov.f64 	%fd1084, %fd1078;
	mov.f64 	%fd1085, %fd1078;
	mov.f64 	%fd1086, %fd1078;
	mov.f64 	%fd1087, %fd1078;
	mov.f64 	%fd1088, %fd1078;
	mov.f64 	%fd1089, %fd1078;
	mov.f64 	%fd1090, %fd1078;
	mov.f64 	%fd1091, %fd1078;
	mov.f64 	%fd1092, %fd1078;
	mov.f64 	%fd1093, %fd1078;
	@%p1 bra 	$L__BB0_19;
	ld.param.u32 	%r40, [_Z14dgemmNN_devicePdS_S_iii_param_3];
	add.s32 	%r18, %r3, %r2;
	mad.lo.s32 	%r19, %r40, %r18, %r1;
	mul.wide.s32 	%rd40, %r19, 8;
	add.s64 	%rd100, %rd1, %rd40;
	mul.wide.s32 	%rd41, %r4, 8;
	add.s64 	%rd101, %rd2, %rd41;
	mov.f64 	%fd1093, 0d0000000000000000;
	mov.u32 	%r24, _ZZ14dgemmNN_devicePdS_S_iiiE1b;
	mad.lo.s32 	%r25, %r1, 136, %r24;
	shl.b32 	%r27, %r2, 3;
	add.s32 	%r28, %r25, %r27;
	mul.wide.s32 	%rd48, %r11, 128;
	mul.wide.s32 	%rd49, %r11, -120;
	mov.f64 	%fd1092, %fd1093;
	mov.f64 	%fd1091, %fd1093;
	mov.f64 	%fd1090, %fd1093;
	mov.f64 	%fd1089, %fd1093;
	mov.f64 	%fd1088, %fd1093;
	mov.f64 	%fd1087, %fd1093;
	mov.f64 	%fd1086, %fd1093;
	mov.f64 	%fd1085, %fd1093;
	mov.f64 	%fd1084, %fd1093;
	mov.f64 	%fd1083, %fd1093;
	mov.f64 	%fd1082, %fd1093;
	mov.f64 	%fd1081, %fd1093;
	mov.f64 	%fd1080, %fd1093;
	mov.f64 	%fd1079, %fd1093;
	mov.f64 	%fd1078, %fd1093;
$L__BB0_2:
	ld.param.u32 	%r38, [_Z14dgemmNN_devicePdS_S_iii_param_3];
	mul.lo.s32 	%r20, %r38, 12;
	shl.b32 	%r21, %r38, 3;
	shl.b32 	%r22, %r38, 2;
	ld.global.f64 	%fd291, [%rd100];
	st.shared.f64 	[%r28], %fd291;
	mul.wide.u32 	%rd42, %r22, 8;
	add.s64 	%rd43, %rd100, %rd42;
	ld.global.f64 	%fd292, [%rd43];
	st.shared.f64 	[%r28+32], %fd292;
	mul.wide.u32 	%rd44, %r21, 8;
	add.s64 	%rd45, %rd100, %rd44;
	ld.global.f64 	%fd293, [%rd45];
	st.shared.f64 	[%r28+64], %fd293;
	mul.wide.u32 	%rd46, %r20, 8;
	add.s64 	%rd47, %rd100, %rd46;
	ld.global.f64 	%fd294, [%rd47];
	st.shared.f64 	[%r28+96], %fd294;
	bar.sync 	0;
	setp.lt.s32 	%p2, %r40, 16;
	@%p2 bra 	$L__BB0_4;
	add.s64 	%rd7, %rd101, %rd48;
	ld.global.f64 	%fd295, [%rd101];
	ld.shared.f64 	%fd296, [_ZZ14dgemmNN_devicePdS_S_iiiE1b];
	fma.rn.f64 	%fd297, %fd295, %fd296, %fd1093;
	ld.shared.f64 	%fd298, [_ZZ14dgemmNN_devicePdS_S_iiiE1b+8];
	fma.rn.f64 	%fd299, %fd295, %fd298, %fd1092;
	ld.shared.f64 	%fd300, [_ZZ14dgemmNN_devicePdS_S_iiiE1b+16];
	fma.rn.f64 	%fd301, %fd295, %fd300, %fd1091;
	ld.shared.f64 	%fd302, [_ZZ14dgemmNN_devicePdS_S_iiiE1b+24];
	fma.rn.f64 	%fd303, %fd295, %fd302, %fd1090;
	ld.shared.f64 	%fd304, [_ZZ14dgemmNN_devicePdS_S_iiiE1b+32];
	fma.rn.f64 	%fd305, %fd295, %fd304, %fd1089;
	ld.shared.f64 	%fd306, [_ZZ14dgemmNN_devicePdS_S_iiiE1b+40];
	fma.rn.f64 	%fd307, %fd295, %fd306, %fd1088;
	ld.shared.f64 	%fd308, [_ZZ14dgemmNN_devicePdS_S_iiiE1b+48];
	fma.rn.f64 	%fd309, %fd295, %fd308, %fd1087;
	ld.shared.f64 	%fd310, [_ZZ14dgemmNN_devicePdS_S_iiiE1b+56];
	fma.rn.f64 	%fd311, %fd295, %fd310, %fd1086;
	ld.shared.f64 	%fd312, [_ZZ14dgemmNN_devicePdS_S_iiiE1b+64];
	fma.rn.f64 	%fd313, %fd295, %fd312, %fd1085;
	ld.shared.f64 	%fd314, [_ZZ14dgemmNN_devicePdS_S_iiiE1b+72];
	fma.rn.f64 	%fd315, %fd295, %fd314, %fd1084;
	ld.shared.f64 	%fd316, [_ZZ14dgemmNN_devicePdS_S_iiiE1b+80];
	fma.rn.f64 	%fd317, %fd295, %fd316, %fd1083;
	ld.shared.f64 	%fd318, [_ZZ14dgemmNN_devicePdS_S_iiiE1b+88];
	fma.rn.f64 	%fd319, %fd295, %fd318, %fd1082;
	ld.shared.f64 	%fd320, [_ZZ14dgemmNN_devicePdS_S_iiiE1b+96];
	fma.rn.f64 	%fd321, %fd295, %fd320, %fd1081;
	ld.shared.f64 	%fd322, [_ZZ14dgemmNN_devicePdS_S_iiiE1b+104];
	fma.rn.f64 	%fd323, %fd295, %fd322, %fd1080;
	ld.shared.f64 	%fd324, [_ZZ14dgemmNN_devicePdS_S_iiiE1b+112];
	fma.rn.f64 	%fd325, %fd295, %fd324, %fd1079;
	ld.shared.f64 	%fd326, [_ZZ14dgemmNN_devicePdS_S_iiiE1b+120];
	fma.rn.f64 	%fd327, %fd295, %fd326, %fd1078;
	add.s64 	%rd50, %rd7, %rd49;
	ld.global.f64 	%fd328, [%rd50];
	ld.shared.f64 	%fd329, [_ZZ14dgemmNN_devicePdS_S_iiiE1b+136];
	fma.rn.f64 	%fd330, %fd328, %fd329, %fd297;
	ld.shared.f64 	%fd331, [_ZZ14dgemmNN_devicePdS_S_iiiE1b+144];
	fma.rn.f64 	%fd332, %fd328, %fd331, %fd299;
	ld.shared.f64 	%fd333, [_ZZ14dgemmNN_devicePdS_S_iiiE1b+152];
	fma.rn.f64 	%fd334, %fd328, %fd333, %fd301;
	ld.shared.f64 	%fd335, [_ZZ14dgemmNN_devicePdS_S_iiiE1b+160];
	fma.rn.f64 	%fd336, %fd328, %fd335, %fd303;
	ld.shared.f64 	%fd337, [_ZZ14dgemmNN_devicePdS_S_iiiE1b+168];
	fma.rn.f64 	%fd338, %fd328, %fd337, %fd305;
	ld.shared.f64 	%fd339, [_ZZ14dgemmNN_devicePdS_S_iiiE1b+176];
	fma.rn.f64 	%fd340, %fd328, %fd339, %fd307;
	ld.shared.f64 	%fd341, [_ZZ14dgemmNN_devicePdS_S_iiiE1b+184];
	fma.rn.f64 	%fd342, %fd328, %fd341, %fd309;
	ld.shared.f64 	%fd343, [_ZZ14dgemmNN_devicePdS_S_iiiE1b+192];
	fma.rn.f64 	%fd344, %fd328, %fd343, %fd311;
	ld.shared.f64 	%fd345, [_ZZ14dgemmNN_devicePdS_S_iiiE1b+200];
	fma.rn.f64 	%fd346, %fd328, %fd345, %fd313;
	ld.shared.f64 	%fd347, [_ZZ14dgemmNN_devicePdS_S_iiiE1b+208];
	fma.rn.f64 	%fd348, %fd328, %fd347, %fd315;
	ld.shared.f64 	%fd349, [_ZZ14dgemmNN_devicePdS_S_iiiE1b+216];
	fma.rn.f64 	%fd350, %fd328, %fd349, %fd317;
	ld.shared.f64 	%fd351, [_ZZ14dgemmNN_devicePdS_S_iiiE1b+224];
	fma.rn.f64 	%fd352, %fd328, %fd351, %fd319;
	ld.shared.f64 	%fd353, [_ZZ14dgemmNN_devicePdS_S_iiiE1b+232];
	fma.rn.f64 	%fd354, %fd328, %fd353, %fd321;
	ld.shared.f64 	%fd355, [_ZZ14dgemmNN_devicePdS_S_iiiE1b+240];
	fma.rn.f64 	%fd356, %fd328, %fd355, %fd323;
	ld.shared.f64 	%fd357, [_ZZ14dgemmNN_devicePdS_S_iiiE1b+248];
	fma.rn.f64 	%fd358, %fd328, %fd357, %fd325;
	ld.shared.f64 	%fd359, [_ZZ14dgemmNN_devicePdS_S_iiiE1b+256];
	fma.rn.f64 	%fd360, %fd328, %fd359, %fd327;
	mul.wide.s32 	%rd51, %r11, 8;
	add.s64 	%rd52, %rd50, %rd51;
	ld.global.f64 	%fd361, [%rd52];
	ld.shared.f64 	%fd362, [_ZZ14dgemmNN_devicePdS_S_iiiE1b+272];
	fma.rn.f64 	%fd363, %fd361, %fd362, %fd330;
	ld.shared.f64 	%fd364, [_ZZ14dgemmNN_devicePdS_S_iiiE1b+280];
	fma.rn.f64 	%fd365, %fd361, %fd364, %fd332;
	ld.shared.f64 	%fd366, [_ZZ14dgemmNN_devicePdS_S_iiiE1b+288];
	fma.rn.f64 	%fd367, %fd361, %fd366, %fd334;
	ld.shared.f64 	%fd368, [_ZZ14dgemmNN_devicePdS_S_iiiE1b+296];
	fma.rn.f64 	%fd369, %fd361, %fd368, %fd336;
	ld.shared.f64 	%fd370, [_ZZ14dgemmNN_devicePdS_S_iiiE1b+304];
	fma.rn.f64 	%fd371, %fd361, %fd370, %fd338;
	ld.shared.f64 	%fd372, [_ZZ14dgemmNN_devicePdS_S_iiiE1b+312];
	fma.rn.f64 	%fd373, %fd361, %fd372, %fd340;
	ld.shared.f64 	%fd374, [_ZZ14dgemmNN_devicePdS_S_iiiE1b+320];
	fma.rn.f64 	%fd375, %fd361, %fd374, %fd342;
	ld.shared.f64 	%fd376, [_ZZ14dgemmNN_devicePdS_S_iiiE1b+328];
	fma.rn.f64 	%fd377, %fd361, %fd376, %fd344;
	ld.shared.f64 	%fd378, [_ZZ14dgemmNN_devicePdS_S_iiiE1b+336];
	fma.rn.f64 	%fd379, %fd361, %fd378, %fd346;
	ld.shared.f64 	%fd380, [_ZZ14dgemmNN_devicePdS_S_iiiE1b+344];
	fma.rn.f64 	%fd381, %fd361, %fd380, %fd348;
	ld.shared.f64 	%fd382, [_ZZ14dgemmNN_devicePdS_S_iiiE1b+352];
	fma.rn.f64 	%fd383, %fd361, %fd382, %fd350;
	ld.shared.f64 	%fd384, [_ZZ14dgemmNN_devicePdS_S_iiiE1b+360];
	fma.rn.f64 	%fd385, %fd361, %fd384, %fd352;
	ld.shared.f64 	%fd386, [_ZZ14dgemmNN_devicePdS_S_iiiE1b+368];
	fma.rn.f64 	%fd387, %fd361, %fd386, %fd354;
	ld.shared.f64 	%fd388, [_ZZ14dgemmNN_devicePdS_S_iiiE1b+376];
	fma.rn.f64 	%fd389, %fd361, %fd388, %fd356;
	ld.shared.f64 	%fd390, [_ZZ14dgemmNN_devicePdS_S_iiiE1b+384];
	fma.rn.f64 	%fd391, %fd361, %fd390, %fd358;
	ld.shared.f64 	%fd392, [_ZZ14dgemmNN_devicePdS_S_iiiE1b+392];
	fma.rn.f64 	%fd393, %fd361, %fd392, %fd360;
	add.s64 	%rd53, %rd52, %rd51;
	ld.global.f64 	%fd394, [%rd53];
	ld.shared.f64 	%fd395, [_ZZ14dgemmNN_devicePdS_S_iiiE1b+408];
	fma.rn.f64 	%fd396, %fd394, %fd395, %fd363;
	ld.shared.f64 	%fd397, [_ZZ14dgemmNN_devicePdS_S_iiiE1b+416];
	fma.rn.f64 	%fd398, %fd394, %fd397, %fd365;
	ld.shared.f64 	%fd399, [_ZZ14dgemmNN_devicePdS_S_iiiE1b+424];
	fma.rn.f64 	%fd400, %fd394, %fd399, %fd367;
	ld.shared.f64 	%fd401, [_ZZ14dgemmNN_devicePdS_S_iiiE1b+432];
	fma.rn.f64 	%fd402, %fd394, %fd401, %fd369;
	ld.shared.f64 	%fd403, [_ZZ14dgemmNN_devicePdS_S_iiiE1b+440];
	fma.rn.f64 	%fd404, %fd394, %fd403, %fd371;
	ld.shared.f64 	%fd405, [_ZZ14dgemmNN_devicePdS_S_iiiE1b+448];
	fma.rn.f64 	%fd406, %fd394, %fd405, %fd373;
	ld.shared.f64 	%fd407, [_ZZ14dgemmNN_devicePdS_S_iiiE1b+456];
	fma.rn.f64 	%fd408, %fd394, %fd407, %fd375;
	ld.shared.f64 	%fd409, [_ZZ14dgemmNN_devicePdS_S_iiiE1b+464];
	fma.rn.f64 	%fd410, %fd394, %fd409, %fd377;
	ld.shared.f64 	%fd411, [_ZZ14dgemmNN_devicePdS_S_iiiE1b+472];
	fma.rn.f64 	%fd412, %fd394, %fd411, %fd379;
	ld.shared.f64 	%fd413, [_ZZ14dgemmNN_devicePdS_S_iiiE1b+480];
	fma.rn.f64 	%fd414, %fd394, %fd413, %fd381;
	ld.shared.f64 	%fd415, [_ZZ14dgemmNN_devicePdS_S_iiiE1b+488];
	fma.rn.f64 	%fd416, %fd394, %fd415, %fd383;
	ld.shared.f64 	%fd417, [_ZZ14dgemmNN_devicePdS_S_iiiE1b+496];
	fma.rn.f64 	%fd418, %fd394, %fd417, %fd385;
	ld.shared.f64 	%fd419, [_ZZ14dgemmNN_devicePdS_S_iiiE1b+504];
	fma.rn.f64 	%fd420, %fd394, %fd419, %fd387;
	ld.shared.f64 	%fd421, [_ZZ14dgemmNN_devicePdS_S_iiiE1b+512];
	fma.rn.f64 	%fd422, %fd394, %fd421, %fd389;
	ld.shared.f64 	%fd423, [_ZZ14dgemmNN_devicePdS_S_iiiE1b+520];
	fma.rn.f64 	%fd424, %fd394, %fd423, %fd391;
	ld.shared.f64 	%fd425, [_ZZ14dgemmNN_devicePdS_S_iiiE1b+528];
	fma.rn.f64 	%fd426, %fd394, %fd425, %fd393;
	add.s64 	%rd54, %rd53, %rd51;
	ld.global.f64 	%fd427, [%rd54];
	ld.shared.f64 	%fd428, [_ZZ14dgemmNN_devicePdS_S_iiiE1b+544];
	fma.rn.f64 	%fd429, %fd427, %fd428, %fd396;
	ld.shared.f64 	%fd430, [_ZZ14dgemmNN_devicePdS_S_iiiE1b+552];
	fma.rn.f64 	%fd431, %fd427, %fd430, %fd398;
	ld.shared.f64 	%fd432, [_ZZ14dgemmNN_devicePdS_S_iiiE1b+560];
	fma.rn.f64 	%fd433, %fd427, %fd432, %fd400;
	ld.shared.f64 	%fd434, [_ZZ14dgemmNN_devicePdS_S_iiiE1b+568];
	fma.rn.f64 	%fd435, %fd427, %fd434, %fd402;
	ld.shared.f64 	%fd436, [_ZZ14dgemmNN_devicePdS_S_iiiE1b+576];
	fma.rn.f64 	%fd437, %fd427, %fd436, %fd404;
	ld.shared.f64 	%fd438, [_ZZ14dgemmNN_devicePdS_S_iiiE1b+584];
	fma.rn.f64 	%fd439, %fd427, %fd438, %fd406;
	ld.shared.f64 	%fd440, [_ZZ14dgemmNN_devicePdS_S_iiiE1b+592];
	fma.rn.f64 	%fd441, %fd427, %fd440, %fd408;
	ld.shared.f64 	%fd442, [_ZZ14dgemmNN_devicePdS_S_iiiE1b+600];
	fma.rn.f64 	%fd443, %fd427, %fd442, %fd410;
	ld.shared.f64 	%fd444, [_ZZ14dgemmNN_devicePdS_S_iiiE1b+608];
	fma.rn.f64 	%fd445, %fd427, %fd444, %fd412;
	ld.shared.f64 	%fd446, [_ZZ14dgemmNN_devicePdS_S_iiiE1b+616];
	fma.rn.f64 	%fd447, %fd427, %fd446, %fd414;
	ld.shared.f64 	%fd448, [_ZZ14dgemmNN_devicePdS_S_iiiE1b+624];
	fma.rn.f64 	%fd449, %fd427, %fd448, %fd416;
	ld.shared.f64 	%fd450, [_ZZ14dgemmNN_devicePdS_S_iiiE1b+632];
	fma.rn.f64 	%fd451, %fd427, %fd450, %fd418;
	ld.shared.f64 	%fd452, [_ZZ14dgemmNN_devicePdS_S_iiiE1b+640];
	fma.rn.f64 	%fd453, %fd427, %fd452, %fd420;
	ld.shared.f64 	%fd454, [_ZZ14dgemmNN_devicePdS_S_iiiE1b+648];
	fma.rn.f64 	%fd455, %fd427, %fd454, %fd422;
	ld.shared.f64 	%fd456, [_ZZ14dgemmNN_devicePdS_S_iiiE1b+656];
	fma.rn.f64 	%fd457, %fd427, %fd456, %fd424;
	ld.shared.f64 	%fd458, [_ZZ14dgemmNN_devicePdS_S_iiiE1b+664];
	fma.rn.f64 	%fd459, %fd427, %fd458, %fd426;
	add.s64 	%rd55, %rd54, %rd51;
	ld.global.f64 	%fd460, [%rd55];
	ld.shared.f64 	%fd461, [_ZZ14dgemmNN_devicePdS_S_iiiE1b+680];
	fma.rn.f64 	%fd462, %fd460, %fd461, %fd429;
	ld.shared.f64 	%fd463, [_ZZ14dgemmNN_devicePdS_S_iiiE1b+688];
	fma.rn.f64 	%fd464, %fd460, %fd463, %fd431;
	ld.shared.f64 	%fd465, [_ZZ14dgemmNN_devicePdS_S_iiiE1b+696];
	fma.rn.f64 	%fd466, %fd460, %fd465, %fd433;
	ld.shared.f64 	%fd467, [_ZZ14dgemmNN_devicePdS_S_iiiE1b+704];
	fma.rn.f64 	%fd468, %fd460, %fd467, %fd435;
	ld.shared.f64 	%fd469, [_ZZ14dgemmNN_devicePdS_S_iiiE1b+712];
	fma.rn.f64 	%fd470, %fd460, %fd469, %fd437;
	ld.shared.f64 	%fd471, [_ZZ14dgemmNN_devicePdS_S_iiiE1b+720];
	fma.rn.f64 	%fd472, %fd460, %fd471, %fd439;
	ld.shared.f64 	%fd473, [_ZZ14dgemmNN_devicePdS_S_iiiE1b+728];
	fma.rn.f64 	%fd474, %fd460, %fd473, %fd441;
	ld.shared.f64 	%fd475, [_ZZ14dgemmNN_devicePdS_S_iiiE1b+736];
	fma.rn.f64 	%fd476, %fd460, %fd475, %fd443;
	ld.shared.f64 	%fd477, [_ZZ14dgemmNN_devicePdS_S_iiiE1b+744];
	fma.rn.f64 	%fd478, %fd460, %fd477, %fd445;
	ld.shared.f64 	%fd479, [_ZZ14dgemmNN_devicePdS_S_iiiE1b+752];
	fma.rn.f64 	%fd480, %fd460, %fd479, %fd447;
	ld.shared.f64 	%fd481, [_ZZ14dgemmNN_devicePdS_S_iiiE1b+760];
	fma.rn.f64 	%fd482, %fd460, %fd481, %fd449;
	ld.shared.f64 	%fd483, [_ZZ14dgemmNN_devicePdS_S_iiiE1b+768];
	fma.rn.f64 	%fd484, %fd460, %fd483, %fd451;
	ld.shared.f64 	%fd485, [_ZZ14dgemmNN_devicePdS_S_iiiE1b+776];
	fma.rn.f64 	%fd486, %fd460, %fd485, %fd453;
	ld.shared.f64 	%fd487, [_ZZ14dgemmNN_devicePdS_S_iiiE1b+784];
	fma.rn.f64 	%fd488, %fd460, %fd487, %fd455;
	ld.shared.f64 	%fd489, [_ZZ14dgemmNN_devicePdS_S_iiiE1b+792];
	fma.rn.f64 	%fd490, %fd460, %fd489, %fd457;
	ld.shared.f64 	%fd491, [_ZZ14dgemmNN_devicePdS_S_iiiE1b+800];
	fma.rn.f64 	%fd492, %fd460, %fd491, %fd459;
	add.s64 	%rd56, %rd55, %rd51;
	ld.global.f64 	%fd493, [%rd56];
	ld.shared.f64 	%fd494, [_ZZ14dgemmNN_devicePdS_S_iiiE1b+816];
	fma.rn.f64 	%fd495, %fd493, %fd494, %fd462;
	ld.shared.f64 	%fd496, [_ZZ14dgemmNN_devicePdS_S_iiiE1b+824];
	fma.rn.f64 	%fd497, %fd493, %fd496, %fd464;
	ld.shared.f64 	%fd498, [_ZZ14dgemmNN_devicePdS_S_iiiE1b+832];
	fma.rn.f64 	%fd499, %fd493, %fd498, %fd466;
	ld.shared.f64 	%fd500, [_ZZ14dgemmNN_devicePdS_S_iiiE1b+840];
	fma.rn.f64 	%fd501, %fd493, %fd500, %fd468;
	ld.shared.f64 	%fd502, [_ZZ14dgemmNN_devicePdS_S_iiiE1b+848];
	fma.rn.f64 	%fd503, %fd493, %fd502, %fd470;
	ld.shared.f64 	%fd504, [_ZZ14dgemmNN_devicePdS_S_iiiE1b+856];
	fma.rn.f64 	%fd505, %fd493, %fd504, %fd472;
	ld.shared.f64 	%fd506, [_ZZ14dgemmNN_devicePdS_S_iiiE1b+864];
	fma.rn.f64 	%fd507, %fd493, %fd506, %fd474;
	ld.shared.f64 	%fd508, [_ZZ14dgemmNN_devicePdS_S_iiiE1b+872];
	fma.rn.f64 	%fd509, %fd493, %fd508, %fd476;
	ld.shared.f64 	%fd510, [_ZZ14dgemmNN_devicePdS_S_iiiE1b+880];
	fma.rn.f64 	%fd511, %fd493, %fd510, %fd478;
	ld.shared.f64 	%fd512, [_ZZ14dgemmNN_devicePdS_S_iiiE1b+888];
	fma.rn.f64 	%fd513, %fd493, %fd512, %fd480;
	ld.shared.f64 	%fd514, [_ZZ14dgemmNN_devicePdS_S_iiiE1b+896];
	fma.rn.f64 	%fd515, %fd493, %fd514, %fd482;
	ld.shared.f64 	%fd516, [_ZZ14dgemmNN_devicePdS_S_iiiE1b+904];
	fma.rn.f64 	%fd517, %fd493, %fd516, %fd484;
	ld.shared.f64 	%fd518, [_ZZ14dgemmNN_devicePdS_S_iiiE1b+912];
	fma.rn.f64 	%fd519, %fd493, %fd518, %fd486;
	ld.shared.f64 	%fd520, [_ZZ14dgemmNN_devicePdS_S_iiiE1b+920];
	fma.rn.f64 	%fd521, %fd493, %fd520, %fd488;
	ld.shared.f64 	%fd522, [_ZZ14dgemmNN_devicePdS_S_iiiE1b+928];
	fma.rn.f64 	%fd523, %fd493, %fd522, %fd490;
	ld.shared.f64 	%fd524, [_ZZ14dgemmNN_devicePdS_S_iiiE1b+936];
	fma.rn.f64 	%fd525, %fd493, %fd524, %fd492;
	add.s64 	%rd57, %rd56, %rd51;
	ld.global.f64 	%fd526, [%rd57];
	ld.shared.f64 	%fd527, [_ZZ14dgemmNN_devicePdS_S_iiiE1b+952];
	fma.rn.f64 	%fd528, %fd526, %fd527, %fd495;
	ld.shared.f64 	%fd529, [_ZZ14dgemmNN_devicePdS_S_iiiE1b+960];
	fma.rn.f64 	%fd530, %fd526, %fd529, %fd497;
	ld.shared.f64 	%fd531, [_ZZ14dgemmNN_devicePdS_S_iiiE1b+968];
	fma.rn.f64 	%fd532, %fd526, %fd531, %fd499;
	ld.shared.f64 	%fd533, [_ZZ14dgemmNN_devicePdS_S_iiiE1b+976];
	fma.rn.f64 	%fd534, %fd526, %fd533, %fd501;
	ld.shared.f64 	%fd535, [_ZZ14dgemmNN_devicePdS_S_iiiE1b+984];
	fma.rn.f64 	%fd536, %fd526, %fd535, %fd503;
	ld.shared.f64 	%fd537, [_ZZ14dgemmNN_devicePdS_S_iiiE1b+992];
	fma.rn.f64 	%fd538, %fd526, %fd537, %fd505;
	ld.shared.f64 	%fd539, [_ZZ14dgemmNN_devicePdS_S_iiiE1b+1000];
	fma.rn.f64 	%fd540, %fd526, %fd539, %fd507;
	ld.shared.f64 	%fd541, [_ZZ14dgemmNN_devicePdS_S_iiiE1b+1008];
	fma.rn.f64 	%fd542, %fd526, %fd541, %fd509;
	ld.shared.f64 	%fd543, [_ZZ14dgemmNN_devicePdS_S_iiiE1b+1016];
	fma.rn.f64 	%fd544, %fd526, %fd543, %fd511;
	ld.shared.f64 	%fd545, [_ZZ14dgemmNN_devicePdS_S_iiiE1b+1024];
	fma.rn.f64 	%fd546, %fd526, %fd545, %fd513;
	ld.shared.f64 	%fd547, [_ZZ14dgemmNN_devicePdS_S_iiiE1b+1032];
	fma.rn.f64 	%fd548, %fd526, %fd547, %fd515;
	ld.shared.f64 	%fd549, [_ZZ14dgemmNN_devicePdS_S_iiiE1b+1040];
	fma.rn.f64 	%fd550, %fd526, %fd549, %fd517;
	ld.shared.f64 	%fd551, [_ZZ14dgemmNN_devicePdS_S_iiiE1b+1048];
	fma.rn.f64 	%fd552, %fd526, %fd551, %fd519;
	ld.shared.f64 	%fd553, [_ZZ14dgemmNN_devicePdS_S_iiiE1b+1056];
	fma.rn.f64 	%fd554, %fd526, %fd553, %fd521;
	ld.shared.f64 	%fd555, [_ZZ14dgemmNN_devicePdS_S_iiiE1b+1064];
	fma.rn.f64 	%fd556, %fd526, %fd555, %fd523;
	ld.shared.f64 	%fd557, [_ZZ14dgemmNN_devicePdS_S_iiiE1b+1072];
	fma.rn.f64 	%fd558, %fd526, %fd557, %fd525;
	add.s64 	%rd58, %rd57, %rd51;
	ld.global.f64 	%fd559, [%rd58];
	ld.shared.f64 	%fd560, [_ZZ14dgemmNN_devicePdS_S_iiiE1b+1088];
	fma.rn.f64 	%fd561, %fd559, %fd560, %fd528;
	ld.shared.f64 	%fd562, [_ZZ14dgemmNN_devicePdS_S_iiiE1b+1096];
	fma.rn.f64 	%fd563, %fd559, %fd562, %fd530;
	ld.shared.f64 	%fd564, [_ZZ14dgemmNN_devicePdS_S_iiiE1b+1104];
	fma.rn.f64 	%fd565, %fd559, %fd564, %fd532;
	ld.shared.f64 	%fd566, [_ZZ14dgemmNN_devicePdS_S_iiiE1b+1112];
	fma.rn.f64 	%fd567, %fd559, %fd566, %fd534;
	ld.shared.f64 	%fd568, [_ZZ14dgemmNN_devicePdS_S_iiiE1b+1120];
	fma.rn.f64 	%fd569, %fd559, %fd568, %fd536;
	ld.shared.f64 	%fd570, [_ZZ14dgemmNN_devicePdS_S_iiiE1b+1128];
	fma.rn.f64 	%fd571, %fd559, %fd570, %fd538;
	ld.shared.f64 	%fd572, [_ZZ14dgemmNN_devicePdS_S_iiiE1b+1136];
	fma.rn.f64 	%fd573, %fd559, %fd572, %fd540;
	ld.shared.f64 	%fd574, [_ZZ14dgemmNN_devicePdS_S_iiiE1b+1144];
	fma.rn.f64 	%fd575, %fd559, %fd574, %fd542;
	ld.shared.f64 	%fd576, [_ZZ14dgemmNN_devicePdS_S_iiiE1b+1152];
	fma.rn.f64 	%fd577, %fd559, %fd576, %fd544;
	ld.shared.f64 	%fd578, [_ZZ14dgemmNN_devicePdS_S_iiiE1b+1160];
	fma.rn.f64 	%fd579, %fd559, %fd578, %fd546;
	ld.shared.f64 	%fd580, [_ZZ14dgemmNN_devicePdS_S_iiiE1b+1168];
	fma.rn.f64 	%fd581, %fd559, %fd580, %fd548;
	ld.shared.f64 	%fd582, [_ZZ14dgemmNN_devicePdS_S_iiiE1b+1176];
	fma.rn.f64 	%fd583, %fd559, %fd582, %fd550;
	ld.shared.f64 	%fd584, [_ZZ14dgemmNN_devicePdS_S_iiiE1b+1184];
	fma.rn.f64 	%fd585, %fd559, %fd584, %fd552;
	ld.shared.f64 	%fd586, [_ZZ14dgemmNN_devicePdS_S_iiiE1b+1192];
	fma.rn.f64 	%fd587, %fd559, %fd586, %fd554;
	ld.shared.f64 	%fd588, [_ZZ14dgemmNN_devicePdS_S_iiiE1b+1200];
	fma.rn.f64 	%fd589, %fd559, %fd588, %fd556;
	ld.shared.f64 	%fd590, [_ZZ14dgemmNN_devicePdS_S_iiiE1b+1208];
	fma.rn.f64 	%fd591, %fd559, %fd590, %fd558;
	add.s64 	%rd59, %rd58, %rd51;
	ld.global.f64 	%fd592, [%rd59];
	ld.shared.f64 	%fd593, [_ZZ14dgemmNN_devicePdS_S_iiiE1b+1224];
	fma.rn.f64 	%fd594, %fd592, %fd593, %fd561;
	ld.shared.f64 	%fd595, [_ZZ14dgemmNN_devicePdS_S_iiiE1b+1232];
	fma.rn.f64 	%fd596, %fd592, %fd595, %fd563;
	ld.shared.f64 	%fd597, [_ZZ14dgemmNN_devicePdS_S_iiiE1b+1240];
	fma.rn.f64 	%fd598, %fd592, %fd597, %fd565;
	ld.shared.f64 	%fd599, [_ZZ14dgemmNN_devicePdS_S_iiiE1b+1248];
	fma.rn.f64 	%fd600, %fd592, %fd599, %fd567;
	ld.shared.f64 	%fd601, [_ZZ14dgemmNN_devicePdS_S_iiiE1b+1256];
	fma.rn.f64 	%fd602, %fd592, %fd601, %fd569;
	ld.shared.f64 	%fd603, [_ZZ14dgemmNN_devicePdS_S_iiiE1b+1264];
	fma.rn.f64 	%fd604, %fd592, %fd603, %fd571;
	ld.shared.f64 	%fd605, [_ZZ14dgemmNN_devicePdS_S_iiiE1b+1272];
	fma.rn.f64 	%fd606, %fd592, %fd605, %fd573;
	ld.shared.f64 	%fd607, [_ZZ14dgemmNN_devicePdS_S_iiiE1b+1280];
	fma.rn.f64 	%fd608, %fd592, %fd607, %fd575;
	ld.shared.f64 	%fd609, [_ZZ14dgemmNN_devicePdS_S_iiiE1b+1288];
	fma.rn.f64 	%fd610, %fd592, %fd609, %fd577;
	ld.shared.f64 	%fd611, [_ZZ14dgemmNN_devicePdS_S_iiiE1b+1296];
	fma.rn.f64 	%fd612, %fd592, %fd611, %fd579;
	ld.shared.f64 	%fd613, [_ZZ14dgemmNN_devicePdS_S_iiiE1b+1304];
	fma.rn.f64 	%fd614, %fd592, %fd613, %fd581;
	ld.shared.f64 	%fd615, [_ZZ14dgemmNN_devicePdS_S_iiiE1b+1312];
	fma.rn.f64 	%fd616, %fd592, %fd615, %fd583;
	ld.shared.f64 	%fd617, [_ZZ14dgemmNN_devicePdS_S_iiiE1b+1320];
	fma.rn.f64 	%fd618, %fd592, %fd617, %fd585;
	ld.shared.f64 	%fd619, [_ZZ14dgemmNN_devicePdS_S_iiiE1b+1328];
	fma.rn.f64 	%fd620, %fd592, %fd619, %fd587;
	ld.shared.f64 	%fd621, [_ZZ14dgemmNN_devicePdS_S_iiiE1b+1336];
	fma.rn.f64 	%fd622, %fd592, %fd621, %fd589;
	ld.shared.f64 	%fd623, [_ZZ14dgemmNN_devicePdS_S_iiiE1b+1344];
	fma.rn.f64 	%fd624, %fd592, %fd623, %fd591;
	add.s64 	%rd60, %rd59, %rd51;
	ld.global.f64 	%fd625, [%rd60];
	ld.shared.f64 	%fd626, [_ZZ14dgemmNN_devicePdS_S_iiiE1b+1360];
	fma.rn.f64 	%fd627, %fd625, %fd626, %fd594;
	ld.shared.f64 	%fd628, [_ZZ14dgemmNN_devicePdS_S_iiiE1b+1368];
	fma.rn.f64 	%fd629, %fd625, %fd628, %fd596;
	ld.shared.f64 	%fd630, [_ZZ14dgemmNN_devicePdS_S_iiiE1b+1376];
	fma.rn.f64 	%fd631, %fd625, %fd630, %fd598;
	ld.shared.f64 	%fd632, [_ZZ14dgemmNN_devicePdS_S_iiiE1b+1384];
	fma.rn.f64 	%fd633, %fd625, %fd632, %fd600;
	ld.shared.f64 	%fd634, [_ZZ14dgemmNN_devicePdS_S_iiiE1b+1392];
	fma.rn.f64 	%fd635, %fd625, %fd634, %fd602;
	ld.shared.f64 	%fd636, [_ZZ14dgemmNN_devicePdS_S_iiiE1b+1400];
	fma.rn.f64 	%fd637, %fd625, %fd636, %fd604;
	ld.shared.f64 	%fd638, [_ZZ14dgemmNN_devicePdS_S_iiiE1b+1408];
	fma.rn.f64 	%fd639, %fd625, %fd638, %fd606;
	ld.shared.f64 	%fd640, [_ZZ14dgemmNN_devicePdS_S_iiiE1b+1416];
	fma.rn.f64 	%fd641, %fd625, %fd640, %fd608;
	ld.shared.f64 	%fd642, [_ZZ14dgemmNN_devicePdS_S_iiiE1b+1424];
	fma.rn.f64 	%fd643, %fd625, %fd642, %fd610;
	ld.shared.f64 	%fd644, [_ZZ14dgemmNN_devicePdS_S_iiiE1b+1432];
	fma.rn.f64 	%fd645, %fd625, %fd644, %fd612;
	ld.shared.f64 	%fd646, [_ZZ14dgemmNN_devicePdS_S_iiiE1b+1440];
	fma.rn.f64 	%fd647, %fd625, %fd646, %fd614;
	ld.shared.f64 	%fd648, [_ZZ14dgemmNN_devicePdS_S_iiiE1b+1448];
	fma.rn.f64 	%fd649, %fd625, %fd648, %fd616;
	ld.shared.f64 	%fd650, [_ZZ14dgemmNN_devicePdS_S_iiiE1b+1456];
	fma.rn.f64 	%fd651, %fd625, %fd650, %fd618;
	ld.shared.f64 	%fd652, [_ZZ14dgemmNN_devicePdS_S_iiiE1b+1464];
	fma.rn.f64 	%fd653, %fd625, %fd652, %fd620;
	ld.shared.f64 	%fd654, [_ZZ14dgemmNN_devicePdS_S_iiiE1b+1472];
	fma.rn.f64 	%fd655, %fd625, %fd654, %fd622;
	ld.shared.f64 	%fd656, [_ZZ14dgemmNN_devicePdS_S_iiiE1b+1480];
	fma.rn.f64 	%fd657, %fd625, %fd656, %fd624;
	add.s64 	%rd61, %rd60, %rd51;
	ld.global.f64 	%fd658, [%rd61];
	ld.shared.f64 	%fd659, [_ZZ14dgemmNN_devicePdS_S_iiiE1b+1496];
	fma.rn.f64 	%fd660, %fd658, %fd659, %fd627;
	ld.shared.f64 	%fd661, [_ZZ14dgemmNN_devicePdS_S_iiiE1b+1504];
	fma.rn.f64 	%fd662, %fd658, %fd661, %fd629;
	ld.shared.f64 	%fd663, [_ZZ14dgemmNN_devicePdS_S_iiiE1b+1512];
	fma.rn.f64 	%fd664, %fd658, %fd663, %fd631;
	ld.shared.f64 	%fd665, [_ZZ14dgemmNN_devicePdS_S_iiiE1b+1520];
	fma.rn.f64 	%fd666, %fd658, %fd665, %fd633;
	ld.shared.f64 	%fd667, [_ZZ14dgemmNN_devicePdS_S_iiiE1b+1528];
	fma.rn.f64 	%fd668, %fd658, %fd667, %fd635;
	ld.shared.f64 	%fd669, [_ZZ14dgemmNN_devicePdS_S_iiiE1b+1536];
	fma.rn.f64 	%fd670, %fd658, %fd669, %fd637;
	ld.shared.f64 	%fd671, [_ZZ14dgemmNN_devicePdS_S_iiiE1b+1544];
	fma.rn.f64 	%fd672, %fd658, %fd671, %fd639;
	ld.shared.f64 	%fd673, [_ZZ14dgemmNN_devicePdS_S_iiiE1b+1552];
	fma.rn.f64 	%fd674, %fd658, %fd673, %fd641;
	ld.shared.f64 	%fd675, [_ZZ14dgemmNN_devicePdS_S_iiiE1b+1560];
	fma.rn.f64 	%fd676, %fd658, %fd675, %fd643;
	ld.shared.f64 	%fd677, [_ZZ14dgemmNN_devicePdS_S_iiiE1b+1568];
	fma.rn.f64 	%fd678, %fd658, %fd677, %fd645;
	ld.shared.f64 	%fd679, [_ZZ14dgemmNN_devicePdS_S_iiiE1b+1576];
	fma.rn.f64 	%fd680, %fd658, %fd679, %fd647;
	ld.shared.f64 	%fd681, [_ZZ14dgemmNN_devicePdS_S_iiiE1b+1584];
	fma.rn.f64 	%fd682, %fd658, %fd681, %fd649;
	ld.shared.f64 	%fd683, [_ZZ14dgemmNN_devicePdS_S_iiiE1b+1592];
	fma.rn.f64 	%fd684, %fd658, %fd683, %fd651;
	ld.shared.f64 	%fd685, [_ZZ14dgemmNN_devicePdS_S_iiiE1b+1600];
	fma.rn.f64 	%fd686, %fd658, %fd685, %fd653;
	ld.shared.f64 	%fd687, [_ZZ14dgemmNN_devicePdS_S_iiiE1b+1608];
	fma.rn.f64 	%fd688, %fd658, %fd687, %fd655;
	ld.shared.f64 	%fd689, [_ZZ14dgemmNN_devicePdS_S_iiiE1b+1616];
	fma.rn.f64 	%fd690, %fd658, %fd689, %fd657;
	add.s64 	%rd62, %rd61, %rd51;
	ld.global.f64 	%fd691, [%rd62];
	ld.shared.f64 	%fd692, [_ZZ14dgemmNN_devicePdS_S_iiiE1b+1632];
	fma.rn.f64 	%fd693, %fd691, %fd692, %fd660;
	ld.shared.f64 	%fd694, [_ZZ14dgemmNN_devicePdS_S_iiiE1b+1640];
	fma.rn.f64 	%fd695, %fd691, %fd694, %fd662;
	ld.shared.f64 	%fd696, [_ZZ14dgemmNN_devicePdS_S_iiiE1b+1648];
	fma.rn.f64 	%fd697, %fd691, %fd696, %fd664;
	ld.shared.f64 	%fd698, [_ZZ14dgemmNN_devicePdS_S_iiiE1b+1656];
	fma.rn.f64 	%fd699, %fd691, %fd698, %fd666;
	ld.shared.f64 	%fd700, [_ZZ14dgemmNN_devicePdS_S_iiiE1b+1664];
	fma.rn.f64 	%fd701, %fd691, %fd700, %fd668;
	ld.shared.f64 	%fd702, [_ZZ14dgemmNN_devicePdS_S_iiiE1b+1672];
	fma.rn.f64 	%fd703, %fd691, %fd702, %fd670;
	ld.shared.f64 	%fd704, [_ZZ14dgemmNN_devicePdS_S_iiiE1b+1680];
	fma.rn.f64 	%fd705, %fd691, %fd704, %fd672;
	ld.shared.f64 	%fd706, [_ZZ14dgemmNN_devicePdS_S_iiiE1b+1688];
	fma.rn.f64 	%fd707, %fd691, %fd706, %fd674;
	ld.shared.f64 	%fd708, [_ZZ14dgemmNN_devicePdS_S_iiiE1b+1696];
	fma.rn.f64 	%fd709, %fd691, %fd708, %fd676;
	ld.shared.f64 	%fd710, [_ZZ14dgemmNN_devicePdS_S_iiiE1b+1704];
	fma.rn.f64 	%fd711, %fd691, %fd710, %fd678;
	ld.shared.f64 	%fd712, [_ZZ14dgemmNN_devicePdS_S_iiiE1b+1712];
	fma.rn.f64 	%fd713, %fd691, %fd712, %fd680;
	ld.shared.f64 	%fd714, [_ZZ14dgemmNN_devicePdS_S_iiiE1b+1720];
	fma.rn.f64 	%fd715, %fd691, %fd714, %fd682;
	ld.shared.f64 	%fd716, [_ZZ14dgemmNN_devicePdS_S_iiiE1b+1728];
	fma.rn.f64 	%fd717, %fd691, %fd716, %fd684;
	ld.shared.f64 	%fd718, [_ZZ14dgemmNN_devicePdS_S_iiiE1b+1736];
	fma.rn.f64 	%fd719, %fd691, %fd718, %fd686;
	ld.shared.f64 	%fd720, [_ZZ14dgemmNN_devicePdS_S_iiiE1b+1744];
	fma.rn.f64 	%fd721, %fd691, %fd720, %fd688;
	ld.shared.f64 	%fd722, [_ZZ14dgemmNN_devicePdS_S_iiiE1b+1752];
	fma.rn.f64 	%fd723, %fd691, %fd722, %fd690;
	add.s64 	%rd63, %rd62, %rd51;
	ld.global.f64 	%fd724, [%rd63];
	ld.shared.f64 	%fd725, [_ZZ14dgemmNN_devicePdS_S_iiiE1b+1768];
	fma.rn.f64 	%fd726, %fd724, %fd725, %fd693;
	ld.shared.f64 	%fd727, [_ZZ14dgemmNN_devicePdS_S_iiiE1b+1776];
	fma.rn.f64 	%fd728, %fd724, %fd727, %fd695;
	ld.shared.f64 	%fd729, [_ZZ14dgemmNN_devicePdS_S_iiiE1b+1784];
	fma.rn.f64 	%fd730, %fd724, %fd729, %fd697;
	ld.shared.f64 	%fd731, [_ZZ14dgemmNN_devicePdS_S_iiiE1b+1792];
	fma.rn.f64 	%fd732, %fd724, %fd731, %fd699;
	ld.shared.f64 	%fd733, [_ZZ14dgemmNN_devicePdS_S_iiiE1b+1800];
	fma.rn.f64 	%fd734, %fd724, %fd733, %fd701;
	ld.shared.f64 	%fd735, [_ZZ14dgemmNN_devicePdS_S_iiiE1b+1808];
	fma.rn.f64 	%fd736, %fd724, %fd735, %fd703;
	ld.shared.f64 	%fd737, [_ZZ14dgemmNN_devicePdS_S_iiiE1b+1816];
	fma.rn.f64 	%fd738, %fd724, %fd737, %fd705;
	ld.shared.f64 	%fd739, [_ZZ14dgemmNN_devicePdS_S_iiiE1b+1824];
	fma.rn.f64 	%fd740, %fd724, %fd739, %fd707;
	ld.shared.f64 	%fd741, [_ZZ14dgemmNN_devicePdS_S_iiiE1b+1832];
	fma.rn.f64 	%fd742, %fd724, %fd741, %fd709;
	ld.shared.f64 	%fd743, [_ZZ14dgemmNN_devicePdS_S_iiiE1b+1840];
	fma.rn.f64 	%fd744, %fd724, %fd743, %fd711;
	ld.shared.f64 	%fd745, [_ZZ14dgemmNN_devicePdS_S_iiiE1b+1848];
	fma.rn.f64 	%fd746, %fd724, %fd745, %fd713;
	ld.shared.f64 	%fd747, [_ZZ14dgemmNN_devicePdS_S_iiiE1b+1856];
	fma.rn.f64 	%fd748, %fd724, %fd747, %fd715;
	ld.shared.f64 	%fd749, [_ZZ14dgemmNN_devicePdS_S_iiiE1b+1864];
	fma.rn.f64 	%fd750, %fd724, %fd749, %fd717;
	ld.shared.f64 	%fd751, [_ZZ14dgemmNN_devicePdS_S_iiiE1b+1872];
	fma.rn.f64 	%fd752, %fd724, %fd751, %fd719;
	ld.shared.f64 	%fd753, [_ZZ14dgemmNN_devicePdS_S_iiiE1b+1880];
	fma.rn.f64 	%fd754, %fd724, %fd753, %fd721;
	ld.shared.f64 	%fd755, [_ZZ14dgemmNN_devicePdS_S_iiiE1b+1888];
	fma.rn.f64 	%fd756, %fd724, %fd755, %fd723;
	add.s64 	%rd64, %rd63, %rd51;
	ld.global.f64 	%fd757, [%rd64];
	ld.shared.f64 	%fd758, [_ZZ14dgemmNN_devicePdS_S_iiiE1b+1904];
	fma.rn.f64 	%fd759, %fd757, %fd758, %fd726;
	ld.shared.f64 	%fd760, [_ZZ14dgemmNN_devicePdS_S_iiiE1b+1912];
	fma.rn.f64 	%fd761, %fd757, %fd760, %fd728;
	ld.shared.f64 	%fd762, [_ZZ14dgemmNN_devicePdS_S_iiiE1b+1920];
	fma.rn.f64 	%fd763, %fd757, %fd762, %fd730;
	ld.shared.f64 	%fd764, [_ZZ14dgemmNN_devicePdS_S_iiiE1b+1928];
	fma.rn.f64 	%fd765, %fd757, %fd764, %fd732;
	ld.shared.f64 	%fd766, [_ZZ14dgemmNN_devicePdS_S_iiiE1b+1936];
	fma.rn.f64 	%fd767, %fd757, %fd766, %fd734;
	ld.shared.f64 	%fd768, [_ZZ14dgemmNN_devicePdS_S_iiiE1b+1944];
	fma.rn.f64 	%fd769, %fd757, %fd768, %fd736;
	ld.shared.f64 	%fd770, [_ZZ14dgemmNN_devicePdS_S_iiiE1b+1952];
	fma.rn.f64 	%fd771, %fd757, %fd770, %fd738;
	ld.shared.f64 	%fd772, [_ZZ14dgemmNN_devicePdS_S_iiiE1b+1960];
	fma.rn.f64 	%fd773, %fd757, %fd772, %fd740;
	ld.shared.f64 	%fd774, [_ZZ14dgemmNN_devicePdS_S_iiiE1b+1968];
	fma.rn.f64 	%fd775, %fd757, %fd774, %fd742;
	ld.shared.f64 	%fd776, [_ZZ14dgemmNN_devicePdS_S_iiiE1b+1976];
	fma.rn.f64 	%fd777, %fd757, %fd776, %fd744;
	ld.shared.f64 	%fd778, [_ZZ14dgemmNN_devicePdS_S_iiiE1b+1984];
	fma.rn.f64 	%fd779, %fd757, %fd778, %fd746;
	ld.shared.f64 	%fd780, [_ZZ14dgemmNN_devicePdS_S_iiiE1b+1992];
	fma.rn.f64 	%fd781, %fd757, %fd780, %fd748;
	ld.shared.f64 	%fd782, [_ZZ14dgemmNN_devicePdS_S_iiiE1b+2000];
	fma.rn.f64 	%fd783, %fd757, %fd782, %fd750;
	ld.shared.f64 	%fd784, [_ZZ14dgemmNN_devicePdS_S_iiiE1b+2008];
	fma.rn.f64 	%fd785, %fd757, %fd784, %fd752;
	ld.shared.f64 	%fd786, [_ZZ14dgemmNN_devicePdS_S_iiiE1b+2016];
	fma.rn.f64 	%fd787, %fd757, %fd786, %fd754;
	ld.shared.f64 	%fd788, [_ZZ14dgemmNN_devicePdS_S_iiiE1b+2024];
	fma.rn.f64 	%fd789, %fd757, %fd788, %fd756;
	add.s64 	%rd65, %rd64, %rd51;
	ld.global.f64 	%fd790, [%rd65];
	ld.shared.f64 	%fd791, [_ZZ14dgemmNN_devicePdS_S_iiiE1b+2040];
	fma.rn.f64 	%fd1093, %fd790, %fd791, %fd759;
	ld.shared.f64 	%fd792, [_ZZ14dgemmNN_devicePdS_S_iiiE1b+2048];
	fma.rn.f64 	%fd1092, %fd790, %fd792, %fd761;
	ld.shared.f64 	%fd793, [_ZZ14dgemmNN_devicePdS_S_iiiE1b+2056];
	fma.rn.f64 	%fd1091, %fd790, %fd793, %fd763;
	ld.shared.f64 	%fd794, [_ZZ14dgemmNN_devicePdS_S_iiiE1b+2064];
	fma.rn.f64 	%fd1090, %fd790, %fd794, %fd765;
	ld.shared.f64 	%fd795, [_ZZ14dgemmNN_devicePdS_S_iiiE1b+2072];
	fma.rn.f64 	%fd1089, %fd790, %fd795, %fd767;
	ld.shared.f64 	%fd796, [_ZZ14dgemmNN_devicePdS_S_iiiE1b+2080];
	fma.rn.f64 	%fd1088, %fd790, %fd796, %fd769;
	ld.shared.f64 	%fd797, [_ZZ14dgemmNN_devicePdS_S_iiiE1b+2088];
	fma.rn.f64 	%fd1087, %fd790, %fd797, %fd771;
	ld.shared.f64 	%fd798, [_ZZ14dgemmNN_devicePdS_S_iiiE1b+2096];
	fma.rn.f64 	%fd1086, %fd790, %fd798, %fd773;
	ld.shared.f64 	%fd799, [_ZZ14dgemmNN_devicePdS_S_iiiE1b+2104];
	fma.rn.f64 	%fd1085, %fd790, %fd799, %fd775;
	ld.shared.f64 	%fd800, [_ZZ14dgemmNN_devicePdS_S_iiiE1b+2112];
	fma.rn.f64 	%fd1084, %fd790, %fd800, %fd777;
	ld.shared.f64 	%fd801, [_ZZ14dgemmNN_devicePdS_S_iiiE1b+2120];
	fma.rn.f64 	%fd1083, %fd790, %fd801, %fd779;
	ld.shared.f64 	%fd802, [_ZZ14dgemmNN_devicePdS_S_iiiE1b+2128];
	fma.rn.f64 	%fd1082, %fd790, %fd802, %fd781;
	ld.shared.f64 	%fd803, [_ZZ14dgemmNN_devicePdS_S_iiiE1b+2136];
	fma.rn.f64 	%fd1081, %fd790, %fd803, %fd783;
	ld.shared.f64 	%fd804, [_ZZ14dgemmNN_devicePdS_S_iiiE1b+2144];
	fma.rn.f64 	%fd1080, %fd790, %fd804, %fd785;
	ld.shared.f64 	%fd805, [_ZZ14dgemmNN_devicePdS_S_iiiE1b+2152];
	fma.rn.f64 	%fd1079, %fd790, %fd805, %fd787;
	ld.shared.f64 	%fd806, [_ZZ14dgemmNN_devicePdS_S_iiiE1b+2160];
	fma.rn.f64 	%fd1078, %fd790, %fd806, %fd789;
	bar.sync 	0;
	add.s64 	%rd100, %rd100, 128;
	add.s32 	%r6, %r40, -16;
	setp.eq.s32 	%p3, %r40, 16;
	mov.u32 	%r40, %r6;
	mov.u64 	%rd101, %rd7;
	@%p3 bra 	$L__BB0_19;
	bra.uni 	$L__BB0_2;
$L__BB0_4:
	ld.global.f64 	%fd807, [%rd101];
	ld.shared.f64 	%fd808, [_ZZ14dgemmNN_devicePdS_S_iiiE1b];
	fma.rn.f64 	%fd1093, %fd807, %fd808, %fd1093;
	ld.shared.f64 	%fd809, [_ZZ14dgemmNN_devicePdS_S_iiiE1b+8];
	fma.rn.f64 	%fd1092, %fd807, %fd809, %fd1092;
	ld.shared.f64 	%fd810, [_ZZ14dgemmNN_devicePdS_S_iiiE1b+16];
	fma.rn.f64 	%fd1091, %fd807, %fd810, %fd1091;
	ld.shared.f64 	%fd811, [_ZZ14dgemmNN_devicePdS_S_iiiE1b+24];
	fma.rn.f64 	%fd1090, %fd807, %fd811, %fd1090;
	ld.shared.f64 	%fd812, [_ZZ14dgemmNN_devicePdS_S_iiiE1b+32];
	fma.rn.f64 	%fd1089, %fd807, %fd812, %fd1089;
	ld.shared.f64 	%fd813, [_ZZ14dgemmNN_devicePdS_S_iiiE1b+40];
	fma.rn.f64 	%fd1088, %fd807, %fd813, %fd1088;
	ld.shared.f64 	%fd814, [_ZZ14dgemmNN_devicePdS_S_iiiE1b+48];
	fma.rn.f64 	%fd1087, %fd807, %fd814, %fd1087;
	ld.shared.f64 	%fd815, [_ZZ14dgemmNN_devicePdS_S_iiiE1b+56];
	fma.rn.f64 	%fd1086, %fd807, %fd815, %fd1086;
	ld.shared.f64 	%fd816, [_ZZ14dgemmNN_devicePdS_S_iiiE1b+64];
	fma.rn.f64 	%fd1085, %fd807, %fd816, %fd1085;
	ld.shared.f64 	%fd817, [_ZZ14dgemmNN_devicePdS_S_iiiE1b+72];
	fma.rn.f64 	%fd1084, %fd807, %fd817, %fd1084;
	ld.shared.f64 	%fd818, [_ZZ14dgemmNN_devicePdS_S_iiiE1b+80];
	fma.rn.f64 	%fd1083, %fd807, %fd818, %fd1083;
	ld.shared.f64 	%fd819, [_ZZ14dgemmNN_devicePdS_S_iiiE1b+88];
	fma.rn.f64 	%fd1082, %fd807, %fd819, %fd1082;
	ld.shared.f64 	%fd820, [_ZZ14dgemmNN_devicePdS_S_iiiE1b+96];
	fma.rn.f64 	%fd1081, %fd807, %fd820, %fd1081;
	ld.shared.f64 	%fd821, [_ZZ14dgemmNN_devicePdS_S_iiiE1b+104];
	fma.rn.f64 	%fd1080, %fd807, %fd821, %fd1080;
	ld.shared.f64 	%fd822, [_ZZ14dgemmNN_devicePdS_S_iiiE1b+112];
	fma.rn.f64 	%fd1079, %fd807, %fd822, %fd1079;
	ld.shared.f64 	%fd823, [_ZZ14dgemmNN_devicePdS_S_iiiE1b+120];
	fma.rn.f64 	%fd1078, %fd807, %fd823, %fd1078;
	setp.eq.s32 	%p4, %r40, 1;
	@%p4 bra 	$L__BB0_19;
	mul.wide.s32 	%rd66, %r11, 8;
	add.s64 	%rd9, %rd101, %rd66;
	ld.global.f64 	%fd824, [%rd9];
	ld.shared.f64 	%fd825, [_ZZ14dgemmNN_devicePdS_S_iiiE1b+136];
	fma.rn.f64 	%fd1093, %fd824, %fd825, %fd1093;
	ld.shared.f64 	%fd826, [_ZZ14dgemmNN_devicePdS_S_iiiE1b+144];
	fma.rn.f64 	%fd1092, %fd824, %fd826, %fd1092;
	ld.shared.f64 	%fd827, [_ZZ14dgemmNN_devicePdS_S_iiiE1b+152];
	fma.rn.f64 	%fd1091, %fd824, %fd827, %fd1091;
	ld.shared.f64 	%fd828, [_ZZ14dgemmNN_devicePdS_S_iiiE1b+160];
	fma.rn.f64 	%fd1090, %fd824, %fd828, %fd1090;
	ld.shared.f64 	%fd829, [_ZZ14dgemmNN_devicePdS_S_iiiE1b+168];
	fma.rn.f64 	%fd1089, %fd824, %fd829, %fd1089;
	ld.shared.f64 	%fd830, [_ZZ14dgemmNN_devicePdS_S_iiiE1b+176];
	fma.rn.f64 	%fd1088, %fd824, %fd830, %fd1088;
	ld.shared.f64 	%fd831, [_ZZ14dgemmNN_devicePdS_S_iiiE1b+184];
	fma.rn.f64 	%fd1087, %fd824, %fd831, %fd1087;
	ld.shared.f64 	%fd832, [_ZZ14dgemmNN_devicePdS_S_iiiE1b+192];
	fma.rn.f64 	%fd1086, %fd824, %fd832, %fd1086;
	ld.shared.f64 	%fd833, [_ZZ14dgemmNN_devicePdS_S_iiiE1b+200];
	fma.rn.f64 	%fd1085, %fd824, %fd833, %fd1085;
	ld.shared.f64 	%fd834, [_ZZ14dgemmNN_devicePdS_S_iiiE1b+208];
	fma.rn.f64 	%fd1084, %fd824, %fd834, %fd1084;
	ld.shared.f64 	%fd835, [_ZZ14dgemmNN_devicePdS_S_iiiE1b+216];
	fma.rn.f64 	%fd1083, %fd824, %fd835, %fd1083;
	ld.shared.f64 	%fd836, [_ZZ14dgemmNN_devicePdS_S_iiiE1b+224];
	fma.rn.f64 	%fd1082, %fd824, %fd836, %fd1082;
	ld.shared.f64 	%fd837, [_ZZ14dgemmNN_devicePdS_S_iiiE1b+232];
	fma.rn.f64 	%fd1081, %fd824, %fd837, %fd1081;
	ld.shared.f64 	%fd838, [_ZZ14dgemmNN_devicePdS_S_iiiE1b+240];
	fma.rn.f64 	%fd1080, %fd824, %fd838, %fd1080;
	ld.shared.f64 	%fd839, [_ZZ14dgemmNN_devicePdS_S_iiiE1b+248];
	fma.rn.f64 	%fd1079, %fd824, %fd839, %fd1079;
	ld.shared.f64 	%fd840, [_ZZ14dgemmNN_devicePdS_S_iiiE1b+256];
	fma.rn.f64 	%fd1078, %fd824, %fd840, %fd1078;
	setp.lt.s32 	%p5, %r40, 3;
	@%p5 bra 	$L__BB0_19;
	add.s64 	%rd10, %rd9, %rd66;
	ld.global.f64 	%fd841, [%rd10];
	ld.shared.f64 	%fd842, [_ZZ14dgemmNN_devicePdS_S_iiiE1b+272];
	fma.rn.f64 	%fd1093, %fd841, %fd842, %fd1093;
	ld.shared.f64 	%fd843, [_ZZ14dgemmNN_devicePdS_S_iiiE1b+280];
	fma.rn.f64 	%fd1092, %fd841, %fd843, %fd1092;
	ld.shared.f64 	%fd844, [_ZZ14dgemmNN_devicePdS_S_iiiE1b+288];
	fma.rn.f64 	%fd1091, %fd841, %fd844, %fd1091;
	ld.shared.f64 	%fd845, [_ZZ14dgemmNN_devicePdS_S_iiiE1b+296];
	fma.rn.f64 	%fd1090, %fd841, %fd845, %fd1090;
	ld.shared.f64 	%fd846, [_ZZ14dgemmNN_devicePdS_S_iiiE1b+304];
	fma.rn.f64 	%fd1089, %fd841, %fd846, %fd1089;
	ld.shared.f64 	%fd847, [_ZZ14dgemmNN_devicePdS_S_iiiE1b+312];
	fma.rn.f64 	%fd1088, %fd841, %fd847, %fd1088;
	ld.shared.f64 	%fd848, [_ZZ14dgemmNN_devicePdS_S_iiiE1b+320];
	fma.rn.f64 	%fd1087, %fd841, %fd848, %fd1087;
	ld.shared.f64 	%fd849, [_ZZ14dgemmNN_devicePdS_S_iiiE1b+328];
	fma.rn.f64 	%fd1086, %fd841, %fd849, %fd1086;
	ld.shared.f64 	%fd850, [_ZZ14dgemmNN_devicePdS_S_iiiE1b+336];
	fma.rn.f64 	%fd1085, %fd841, %fd850, %fd1085;
	ld.shared.f64 	%fd851, [_ZZ14dgemmNN_devicePdS_S_iiiE1b+344];
	fma.rn.f64 	%fd1084, %fd841, %fd851, %fd1084;
	ld.shared.f64 	%fd852, [_ZZ14dgemmNN_devicePdS_S_iiiE1b+352];
	fma.rn.f64 	%fd1083, %fd841, %fd852, %fd1083;
	ld.shared.f64 	%fd853, [_ZZ14dgemmNN_devicePdS_S_iiiE1b+360];
	fma.rn.f64 	%fd1082, %fd841, %fd853, %fd1082;
	ld.shared.f64 	%fd854, [_ZZ14dgemmNN_devicePdS_S_iiiE1b+368];
	fma.rn.f64 	%fd1081, %fd841, %fd854, %fd1081;
	ld.shared.f64 	%fd855, [_ZZ14dgemmNN_devicePdS_S_iiiE1b+376];
	fma.rn.f64 	%fd1080, %fd841, %fd855, %fd1080;
	ld.shared.f64 	%fd856, [_ZZ14dgemmNN_devicePdS_S_iiiE1b+384];
	fma.rn.f64 	%fd1079, %fd841, %fd856, %fd1079;
	ld.shared.f64 	%fd857, [_ZZ14dgemmNN_devicePdS_S_iiiE1b+392];
	fma.rn.f64 	%fd1078, %fd841, %fd857, %fd1078;
	setp.eq.s32 	%p6, %r40, 3;
	@%p6 bra 	$L__BB0_19;
	add.s64 	%rd11, %rd10, %rd66;
	ld.global.f64 	%fd858, [%rd11];
	ld.shared.f64 	%fd859, [_ZZ14dgemmNN_devicePdS_S_iiiE1b+408];
	fma.rn.f64 	%fd1093, %fd858, %fd859, %fd1093;
	ld.shared.f64 	%fd860, [_ZZ14dgemmNN_devicePdS_S_iiiE1b+416];
	fma.rn.f64 	%fd1092, %fd858, %fd860, %fd1092;
	ld.shared.f64 	%fd861, [_ZZ14dgemmNN_devicePdS_S_iiiE1b+424];
	fma.rn.f64 	%fd1091, %fd858, %fd861, %fd1091;
	ld.shared.f64 	%fd862, [_ZZ14dgemmNN_devicePdS_S_iiiE1b+432];
	fma.rn.f64 	%fd1090, %fd858, %fd862, %fd1090;
	ld.shared.f64 	%fd863, [_ZZ14dgemmNN_devicePdS_S_iiiE1b+440];
	fma.rn.f64 	%fd1089, %fd858, %fd863, %fd1089;
	ld.shared.f64 	%fd864, [_ZZ14dgemmNN_devicePdS_S_iiiE1b+448];
	fma.rn.f64 	%fd1088, %fd858, %fd864, %fd1088;
	ld.shared.f64 	%fd865, [_ZZ14dgemmNN_devicePdS_S_iiiE1b+456];
	fma.rn.f64 	%fd1087, %fd858, %fd865, %fd1087;
	ld.shared.f64 	%fd866, [_ZZ14dgemmNN_devicePdS_S_iiiE1b+464];
	fma.rn.f64 	%fd1086, %fd858, %fd866, %fd1086;
	ld.shared.f64 	%fd867, [_ZZ14dgemmNN_devicePdS_S_iiiE1b+472];
	fma.rn.f64 	%fd1085, %fd858, %fd867, %fd1085;
	ld.shared.f64 	%fd868, [_ZZ14dgemmNN_devicePdS_S_iiiE1b+480];
	fma.rn.f64 	%fd1084, %fd858, %fd868, %fd1084;
	ld.shared.f64 	%fd869, [_ZZ14dgemmNN_devicePdS_S_iiiE1b+488];
	fma.rn.f64 	%fd1083, %fd858, %fd869, %fd1083;
	ld.shared.f64 	%fd870, [_ZZ14dgemmNN_devicePdS_S_iiiE1b+496];
	fma.rn.f64 	%fd1082, %fd858, %fd870, %fd1082;
	ld.shared.f64 	%fd871, [_ZZ14dgemmNN_devicePdS_S_iiiE1b+504];
	fma.rn.f64 	%fd1081, %fd858, %fd871, %fd1081;
	ld.shared.f64 	%fd872, [_ZZ14dgemmNN_devicePdS_S_iiiE1b+512];
	fma.rn.f64 	%fd1080, %fd858, %fd872, %fd1080;
	ld.shared.f64 	%fd873, [_ZZ14dgemmNN_devicePdS_S_iiiE1b+520];
	fma.rn.f64 	%fd1079, %fd858, %fd873, %fd1079;
	ld.shared.f64 	%fd874, [_ZZ14dgemmNN_devicePdS_S_iiiE1b+528];
	fma.rn.f64 	%fd1078, %fd858, %fd874, %fd1078;
	setp.lt.u32 	%p7, %r40, 5;
	@%p7 bra 	$L__BB0_19;
	add.s64 	%rd12, %rd11, %rd66;
	ld.global.f64 	%fd875, [%rd12];
	ld.shared.f64 	%fd876, [_ZZ14dgemmNN_devicePdS_S_iiiE1b+544];
	fma.rn.f64 	%fd1093, %fd875, %fd876, %fd1093;
	ld.shared.f64 	%fd877, [_ZZ14dgemmNN_devicePdS_S_iiiE1b+552];
	fma.rn.f64 	%fd1092, %fd875, %fd877, %fd1092;
	ld.shared.f64 	%fd878, [_ZZ14dgemmNN_devicePdS_S_iiiE1b+560];
	fma.rn.f64 	%fd1091, %fd875, %fd878, %fd1091;
	ld.shared.f64 	%fd879, [_ZZ14dgemmNN_devicePdS_S_iiiE1b+568];
	fma.rn.f64 	%fd1090, %fd875, %fd879, %fd1090;
	ld.shared.f64 	%fd880, [_ZZ14dgemmNN_devicePdS_S_iiiE1b+576];
	fma.rn.f64 	%fd1089, %fd875, %fd880, %fd1089;
	ld.shared.f64 	%fd881, [_ZZ14dgemmNN_devicePdS_S_iiiE1b+584];
	fma.rn.f64 	%fd1088, %fd875, %fd881, %fd1088;
	ld.shared.f64 	%fd882, [_ZZ14dgemmNN_devicePdS_S_iiiE1b+592];
	fma.rn.f64 	%fd1087, %fd875, %fd882, %fd1087;
	ld.shared.f64 	%fd883, [_ZZ14dgemmNN_devicePdS_S_iiiE1b+600];
	fma.rn.f64 	%fd1086, %fd875, %fd883, %fd1086;
	ld.shared.f64 	%fd884, [_ZZ14dgemmNN_devicePdS_S_iiiE1b+608];
	fma.rn.f64 	%fd1085, %fd875, %fd884, %fd1085;
	ld.shared.f64 	%fd885, [_ZZ14dgemmNN_devicePdS_S_iiiE1b+616];
	fma.rn.f64 	%fd1084, %fd875, %fd885, %fd1084;
	ld.shared.f64 	%fd886, [_ZZ14dgemmNN_devicePdS_S_iiiE1b+624];
	fma.rn.f64 	%fd1083, %fd875, %fd886, %fd1083;
	ld.shared.f64 	%fd887, [_ZZ14dgemmNN_devicePdS_S_iiiE1b+632];
	fma.rn.f64 	%fd1082, %fd875, %fd887, %fd1082;
	ld.shared.f64 	%fd888, [_ZZ14dgemmNN_devicePdS_S_iiiE1b+640];
	fma.rn.f64 	%fd1081, %fd875, %fd888, %fd1081;
	ld.shared.f64 	%fd889, [_ZZ14dgemmNN_devicePdS_S_iiiE1b+648];
	fma.rn.f64 	%fd1080, %fd875, %fd889, %fd1080;
	ld.shared.f64 	%fd890, [_ZZ14dgemmNN_devicePdS_S_iiiE1b+656];
	fma.rn.f64 	%fd1079, %fd875, %fd890, %fd1079;
	ld.shared.f64 	%fd891, [_ZZ14dgemmNN_devicePdS_S_iiiE1b+664];
	fma.rn.f64 	%fd1078, %fd875, %fd891, %fd1078;
	setp.eq.s32 	%p8, %r40, 5;
	@%p8 bra 	$L__BB0_19;
	add.s64 	%rd13, %rd12, %rd66;
	ld.global.f64 	%fd892, [%rd13];
	ld.shared.f64 	%fd893, [_ZZ14dgemmNN_devicePdS_S_iiiE1b+680];
	fma.rn.f64 	%fd1093, %fd892, %fd893, %fd1093;
	ld.shared.f64 	%fd894, [_ZZ14dgemmNN_devicePdS_S_iiiE1b+688];
	fma.rn.f64 	%fd1092, %fd892, %fd894, %fd1092;
	ld.shared.f64 	%fd895, [_ZZ14dgemmNN_devicePdS_S_iiiE1b+696];
	fma.rn.f64 	%fd1091, %fd892, %fd895, %fd1091;
	ld.shared.f64 	%fd896, [_ZZ14dgemmNN_devicePdS_S_iiiE1b+704];
	fma.rn.f64 	%fd1090, %fd892, %fd896, %fd1090;
	ld.shared.f64 	%fd897, [_ZZ14dgemmNN_devicePdS_S_iiiE1b+712];
	fma.rn.f64 	%fd1089, %fd892, %fd897, %fd1089;
	ld.shared.f64 	%fd898, [_ZZ14dgemmNN_devicePdS_S_iiiE1b+720];
	fma.rn.f64 	%fd1088, %fd892, %fd898, %fd1088;
	ld.shared.f64 	%fd899, [_ZZ14dgemmNN_devicePdS_S_iiiE1b+728];
	fma.rn.f64 	%fd1087, %fd892, %fd899, %fd1087;
	ld.shared.f64 	%fd900, [_ZZ14dgemmNN_devicePdS_S_iiiE1b+736];
	fma.rn.f64 	%fd1086, %fd892, %fd900, %fd1086;
	ld.shared.f64 	%fd901, [_ZZ14dgemmNN_devicePdS_S_iiiE1b+744];
	fma.rn.f64 	%fd1085, %fd892, %fd901, %fd1085;
	ld.shared.f64 	%fd902, [_ZZ14dgemmNN_devicePdS_S_iiiE1b+752];
	fma.rn.f64 	%fd1084, %fd892, %fd902, %fd1084;
	ld.shared.f64 	%fd903, [_ZZ14dgemmNN_devicePdS_S_iiiE1b+760];
	fma.rn.f64 	%fd1083, %fd892, %fd903, %fd1083;
	ld.shared.f64 	%fd904, [_ZZ14dgemmNN_devicePdS_S_iiiE1b+768];
	fma.rn.f64 	%fd1082, %fd892, %fd904, %fd1082;
	ld.shared.f64 	%fd905, [_ZZ14dgemmNN_devicePdS_S_iiiE1b+776];
	fma.rn.f64 	%fd1081, %fd892, %fd905, %fd1081;
	ld.shared.f64 	%fd906, [_ZZ14dgemmNN_devicePdS_S_iiiE1b+784];
	fma.rn.f64 	%fd1080, %fd892, %fd906, %fd1080;
	ld.shared.f64 	%fd907, [_ZZ14dgemmNN_devicePdS_S_iiiE1b+792];
	fma.rn.f64 	%fd1079, %fd892, %fd907, %fd1079;
	ld.shared.f64 	%fd908, [_ZZ14dgemmNN_devicePdS_S_iiiE1b+800];
	fma.rn.f64 	%fd1078, %fd892, %fd908, %fd1078;
	setp.lt.u32 	%p9, %r40, 7;
	@%p9 bra 	$L__BB0_19;
	add.s64 	%rd14, %rd13, %rd66;
	ld.global.f64 	%fd909, [%rd14];
	ld.shared.f64 	%fd910, [_ZZ14dgemmNN_devicePdS_S_iiiE1b+816];
	fma.rn.f64 	%fd1093, %fd909, %fd910, %fd1093;
	ld.shared.f64 	%fd911, [_ZZ14dgemmNN_devicePdS_S_iiiE1b+824];
	fma.rn.f64 	%fd1092, %fd909, %fd911, %fd1092;
	ld.shared.f64 	%fd912, [_ZZ14dgemmNN_devicePdS_S_iiiE1b+832];
	fma.rn.f64 	%fd1091, %fd909, %fd912, %fd1091;
	ld.shared.f64 	%fd913, [_ZZ14dgemmNN_devicePdS_S_iiiE1b+840];
	fma.rn.f64 	%fd1090, %fd909, %fd913, %fd1090;
	ld.shared.f64 	%fd914, [_ZZ14dgemmNN_devicePdS_S_iiiE1b+848];
	fma.rn.f64 	%fd1089, %fd909, %fd914, %fd1089;
	ld.shared.f64 	%fd915, [_ZZ14dgemmNN_devicePdS_S_iiiE1b+856];
	fma.rn.f64 	%fd1088, %fd909, %fd915, %fd1088;
	ld.shared.f64 	%fd916, [_ZZ14dgemmNN_devicePdS_S_iiiE1b+864];
	fma.rn.f64 	%fd1087, %fd909, %fd916, %fd1087;
	ld.shared.f64 	%fd917, [_ZZ14dgemmNN_devicePdS_S_iiiE1b+872];
	fma.rn.f64 	%fd1086, %fd909, %fd917, %fd1086;
	ld.shared.f64 	%fd918, [_ZZ14dgemmNN_devicePdS_S_iiiE1b+880];
	fma.rn.f64 	%fd1085, %fd909, %fd918, %fd1085;
	ld.shared.f64 	%fd919, [_ZZ14dgemmNN_devicePdS_S_iiiE1b+888];
	fma.rn.f64 	%fd1084, %fd909, %fd919, %fd1084;
	ld.shared.f64 	%fd920, [_ZZ14dgemmNN_devicePdS_S_iiiE1b+896];
	fma.rn.f64 	%fd1083, %fd909, %fd920, %fd1083;
	ld.shared.f64 	%fd921, [_ZZ14dgemmNN_devicePdS_S_iiiE1b+904];
	fma.rn.f64 	%fd1082, %fd909, %fd921, %fd1082;
	ld.shared.f64 	%fd922, [_ZZ14dgemmNN_devicePdS_S_iiiE1b+912];
	fma.rn.f64 	%fd1081, %fd909, %fd922, %fd1081;
	ld.shared.f64 	%fd923, [_ZZ14dgemmNN_devicePdS_S_iiiE1b+920];
	fma.rn.f64 	%fd1080, %fd909, %fd923, %fd1080;
	ld.shared.f64 	%fd924, [_ZZ14dgemmNN_devicePdS_S_iiiE1b+928];
	fma.rn.f64 	%fd1079, %fd909, %fd924, %fd1079;
	ld.shared.f64 	%fd925, [_ZZ14dgemmNN_devicePdS_S_iiiE1b+936];
	fma.rn.f64 	%fd1078, %fd909, %fd925, %fd1078;
	setp.eq.s32 	%p10, %r40, 7;
	@%p10 bra 	$L__BB0_19;
	add.s64 	%rd15, %rd14, %rd66;
	ld.global.f64 	%fd926, [%rd15];
	ld.shared.f64 	%fd927, [_ZZ14dgemmNN_devicePdS_S_iiiE1b+952];
	fma.rn.f64 	%fd1093, %fd926, %fd927, %fd1093;
	ld.shared.f64 	%fd928, [_ZZ14dgemmNN_devicePdS_S_iiiE1b+960];
	fma.rn.f64 	%fd1092, %fd926, %fd928, %fd1092;
	ld.shared.f64 	%fd929, [_ZZ14dgemmNN_devicePdS_S_iiiE1b+968];
	fma.rn.f64 	%fd1091, %fd926, %fd929, %fd1091;
	ld.shared.f64 	%fd930, [_ZZ14dgemmNN_devicePdS_S_iiiE1b+976];
	fma.rn.f64 	%fd1090, %fd926, %fd930, %fd1090;
	ld.shared.f64 	%fd931, [_ZZ14dgemmNN_devicePdS_S_iiiE1b+984];
	fma.rn.f64 	%fd1089, %fd926, %fd931, %fd1089;
	ld.shared.f64 	%fd932, [_ZZ14dgemmNN_devicePdS_S_iiiE1b+992];
	fma.rn.f64 	%fd1088, %fd926, %fd932, %fd1088;
	ld.shared.f64 	%fd933, [_ZZ14dgemmNN_devicePdS_S_iiiE1b+1000];
	fma.rn.f64 	%fd1087, %fd926, %fd933, %fd1087;
	ld.shared.f64 	%fd934, [_ZZ14dgemmNN_devicePdS_S_iiiE1b+1008];
	fma.rn.f64 	%fd1086, %fd926, %fd934, %fd1086;
	ld.shared.f64 	%fd935, [_ZZ14dgemmNN_devicePdS_S_iiiE1b+1016];
	fma.rn.f64 	%fd1085, %fd926, %fd935, %fd1085;
	ld.shared.f64 	%fd936, [_ZZ14dgemmNN_devicePdS_S_iiiE1b+1024];
	fma.rn.f64 	%fd1084, %fd926, %fd936, %fd1084;
	ld.shared.f64 	%fd937, [_ZZ14dgemmNN_devicePdS_S_iiiE1b+1032];
	fma.rn.f64 	%fd1083, %fd926, %fd937, %fd1083;
	ld.shared.f64 	%fd938, [_ZZ14dgemmNN_devicePdS_S_iiiE1b+1040];
	fma.rn.f64 	%fd1082, %fd926, %fd938, %fd1082;
	ld.shared.f64 	%fd939, [_ZZ14dgemmNN_devicePdS_S_iiiE1b+1048];
	fma.rn.f64 	%fd1081, %fd926, %fd939, %fd1081;
	ld.shared.f64 	%fd940, [_ZZ14dgemmNN_devicePdS_S_iiiE1b+1056];
	fma.rn.f64 	%fd1080, %fd926, %fd940, %fd1080;
	ld.shared.f64 	%fd941, [_ZZ14dgemmNN_devicePdS_S_iiiE1b+1064];
	fma.rn.f64 	%fd1079, %fd926, %fd941, %fd1079;
	ld.shared.f64 	%fd942, [_ZZ14dgemmNN_devicePdS_S_iiiE1b+1072];
	fma.rn.f64 	%fd1078, %fd926, %fd942, %fd1078;
	setp.lt.u32 	%p11, %r40, 9;
	@%p11 bra 	$L__BB0_19;
	add.s64 	%rd16, %rd15, %rd66;
	ld.global.f64 	%fd943, [%rd16];
	ld.shared.f64 	%fd944, [_ZZ14dgemmNN_devicePdS_S_iiiE1b+1088];
	fma.rn.f64 	%fd1093, %fd943, %fd944, %fd1093;
	ld.shared.f64 	%fd945, [_ZZ14dgemmNN_devicePdS_S_iiiE1b+1096];
	fma.rn.f64 	%fd1092, %fd943, %fd945, %fd1092;
	ld.shared.f64 	%fd946, [_ZZ14dgemmNN_devicePdS_S_iiiE1b+1104];
	fma.rn.f64 	%fd1091, %fd943, %fd946, %fd1091;
	ld.shared.f64 	%fd947, [_ZZ14dgemmNN_devicePdS_S_iiiE1b+1112];
	fma.rn.f64 	%fd1090, %fd943, %fd947, %fd1090;
	ld.shared.f64 	%fd948, [_ZZ14dgemmNN_devicePdS_S_iiiE1b+1120];
	fma.rn.f64 	%fd1089, %fd943, %fd948, %fd1089;
	ld.shared.f64 	%fd949, [_ZZ14dgemmNN_devicePdS_S_iiiE1b+1128];
	fma.rn.f64 	%fd1088, %fd943, %fd949, %fd1088;
	ld.shared.f64 	%fd950, [_ZZ14dgemmNN_devicePdS_S_iiiE1b+1136];
	fma.rn.f64 	%fd1087, %fd943, %fd950, %fd1087;
	ld.shared.f64 	%fd951, [_ZZ14dgemmNN_devicePdS_S_iiiE1b+1144];
	fma.rn.f64 	%fd1086, %fd943, %fd951, %fd1086;
	ld.shared.f64 	%fd952, [_ZZ14dgemmNN_devicePdS_S_iiiE1b+1152];
	fma.rn.f64 	%fd1085, %fd943, %fd952, %fd1085;
	ld.shared.f64 	%fd953, [_ZZ14dgemmNN_devicePdS_S_iiiE1b+1160];
	fma.rn.f64 	%fd1084, %fd943, %fd953, %fd1084;
	ld.shared.f64 	%fd954, [_ZZ14dgemmNN_devicePdS_S_iiiE1b+1168];
	fma.rn.f64 	%fd1083, %fd943, %fd954, %fd1083;
	ld.shared.f64 	%fd955, [_ZZ14dgemmNN_devicePdS_S_iiiE1b+1176];
	fma.rn.f64 	%fd1082, %fd943, %fd955, %fd1082;
	ld.shared.f64 	%fd956, [_ZZ14dgemmNN_devicePdS_S_iiiE1b+1184];
	fma.rn.f64 	%fd1081, %fd943, %fd956, %fd1081;
	ld.shared.f64 	%fd957, [_ZZ14dgemmNN_devicePdS_S_iiiE1b+1192];
	fma.rn.f64 	%fd1080, %fd943, %fd957, %fd1080;
	ld.shared.f64 	%fd958, [_ZZ14dgemmNN_devicePdS_S_iiiE1b+1200];
	fma.rn.f64 	%fd1079, %fd943, %fd958, %fd1079;
	ld.shared.f64 	%fd959, [_ZZ14dgemmNN_devicePdS_S_iiiE1b+1208];
	fma.rn.f64 	%fd1078, %fd943, %fd959, %fd1078;
	setp.eq.s32 	%p12, %r40, 9;
	@%p12 bra 	$L__BB0_19;
	add.s64 	%rd17, %rd16, %rd66;
	ld.global.f64 	%fd960, [%rd17];
	ld.shared.f64 	%fd961, [_ZZ14dgemmNN_devicePdS_S_iiiE1b+1224];
	fma.rn.f64 	%fd1093, %fd960, %fd961, %fd1093;
	ld.shared.f64 	%fd962, [_ZZ14dgemmNN_devicePdS_S_iiiE1b+1232];
	fma.rn.f64 	%fd1092, %fd960, %fd962, %fd1092;
	ld.shared.f64 	%fd963, [_ZZ14dgemmNN_devicePdS_S_iiiE1b+1240];
	fma.rn.f64 	%fd1091, %fd960, %fd963, %fd1091;
	ld.shared.f64 	%fd964, [_ZZ14dgemmNN_devicePdS_S_iiiE1b+1248];
	fma.rn.f64 	%fd1090, %fd960, %fd964, %fd1090;
	ld.shared.f64 	%fd965, [_ZZ14dgemmNN_devicePdS_S_iiiE1b+1256];
	fma.rn.f64 	%fd1089, %fd960, %fd965, %fd1089;
	ld.shared.f64 	%fd966, [_ZZ14dgemmNN_devicePdS_S_iiiE1b+1264];
	fma.rn.f64 	%fd1088, %fd960, %fd966, %fd1088;
	ld.shared.f64 	%fd967, [_ZZ14dgemmNN_devicePdS_S_iiiE1b+1272];
	fma.rn.f64 	%fd1087, %fd960, %fd967, %fd1087;
	ld.shared.f64 	%fd968, [_ZZ14dgemmNN_devicePdS_S_iiiE1b+1280];
	fma.rn.f64 	%fd1086, %fd960, %fd968, %fd1086;
	ld.shared.f64 	%fd969, [_ZZ14dgemmNN_devicePdS_S_iiiE1b+1288];
	fma.rn.f64 	%fd1085, %fd960, %fd969, %fd1085;
	ld.shared.f64 	%fd970, [_ZZ14dgemmNN_devicePdS_S_iiiE1b+1296];
	fma.rn.f64 	%fd1084, %fd960, %fd970, %fd1084;
	ld.shared.f64 	%fd971, [_ZZ14dgemmNN_devicePdS_S_iiiE1b+1304];
	fma.rn.f64 	%fd1083, %fd960, %fd971, %fd1083;
	ld.shared.f64 	%fd972, [_ZZ14dgemmNN_devicePdS_S_iiiE1b+1312];
	fma.rn.f64 	%fd1082, %fd960, %fd972, %fd1082;
	ld.shared.f64 	%fd973, [_ZZ14dgemmNN_devicePdS_S_iiiE1b+1320];
	fma.rn.f64 	%fd1081, %fd960, %fd973, %fd1081;
	ld.shared.f64 	%fd974, [_ZZ14dgemmNN_devicePdS_S_iiiE1b+1328];
	fma.rn.f64 	%fd1080, %fd960, %fd974, %fd1080;
	ld.shared.f64 	%fd975, [_ZZ14dgemmNN_devicePdS_S_iiiE1b+1336];
	fma.rn.f64 	%fd1079, %fd960, %fd975, %fd1079;
	ld.shared.f64 	%fd976, [_ZZ14dgemmNN_devicePdS_S_iiiE1b+1344];
	fma.rn.f64 	%fd1078, %fd960, %fd976, %fd1078;
	setp.lt.u32 	%p13, %r40, 11;
	@%p13 bra 	$L__BB0_19;
	add.s64 	%rd18, %rd17, %rd66;
	ld.global.f64 	%fd977, [%rd18];
	ld.shared.f64 	%fd978, [_ZZ14dgemmNN_devicePdS_S_iiiE1b+1360];
	fma.rn.f64 	%fd1093, %fd977, %fd978, %fd1093;
	ld.shared.f64 	%fd979, [_ZZ14dgemmNN_devicePdS_S_iiiE1b+1368];
	fma.rn.f64 	%fd1092, %fd977, %fd979, %fd1092;
	ld.shared.f64 	%fd980, [_ZZ14dgemmNN_devicePdS_S_iiiE1b+1376];
	fma.rn.f64 	%fd1091, %fd977, %fd980, %fd1091;
	ld.shared.f64 	%fd981, [_ZZ14dgemmNN_devicePdS_S_iiiE1b+1384];
	fma.rn.f64 	%fd1090, %fd977, %fd981, %fd1090;
	ld.shared.f64 	%fd982, [_ZZ14dgemmNN_devicePdS_S_iiiE1b+1392];
	fma.rn.f64 	%fd1089, %fd977, %fd982, %fd1089;
	ld.shared.f64 	%fd983, [_ZZ14dgemmNN_devicePdS_S_iiiE1b+1400];
	fma.rn.f64 	%fd1088, %fd977, %fd983, %fd1088;
	ld.shared.f64 	%fd984, [_ZZ14dgemmNN_devicePdS_S_iiiE1b+1408];
	fma.rn.f64 	%fd1087, %fd977, %fd984, %fd1087;
	ld.shared.f64 	%fd985, [_ZZ14dgemmNN_devicePdS_S_iiiE1b+1416];
	fma.rn.f64 	%fd1086, %fd977, %fd985, %fd1086;
	ld.shared.f64 	%fd986, [_ZZ14dgemmNN_devicePdS_S_iiiE1b+1424];
	fma.rn.f64 	%fd1085, %fd977, %fd986, %fd1085;
	ld.shared.f64 	%fd987, [_ZZ14dgemmNN_devicePdS_S_iiiE1b+1432];
	fma.rn.f64 	%fd1084, %fd977, %fd987, %fd1084;
	ld.shared.f64 	%fd988, [_ZZ14dgemmNN_devicePdS_S_iiiE1b+1440];
	fma.rn.f64 	%fd1083, %fd977, %fd988, %fd1083;
	ld.shared.f64 	%fd989, [_ZZ14dgemmNN_devicePdS_S_iiiE1b+1448];
	fma.rn.f64 	%fd1082, %fd977, %fd989, %fd1082;
	ld.shared.f64 	%fd990, [_ZZ14dgemmNN_devicePdS_S_iiiE1b+1456];
	fma.rn.f64 	%fd1081, %fd977, %fd990, %fd1081;
	ld.shared.f64 	%fd991, [_ZZ14dgemmNN_devicePdS_S_iiiE1b+1464];
	fma.rn.f64 	%fd1080, %fd977, %fd991, %fd1080;
	ld.shared.f64 	%fd992, [_ZZ14dgemmNN_devicePdS_S_iiiE1b+1472];
	fma.rn.f64 	%fd1079, %fd977, %fd992, %fd1079;
	ld.shared.f64 	%fd993, [_ZZ14dgemmNN_devicePdS_S_iiiE1b+1480];
	fma.rn.f64 	%fd1078, %fd977, %fd993, %fd1078;
	setp.eq.s32 	%p14, %r40, 11;
	@%p14 bra 	$L__BB0_19;
	add.s64 	%rd19, %rd18, %rd66;
	ld.global.f64 	%fd994, [%rd19];
	ld.shared.f64 	%fd995, [_ZZ14dgemmNN_devicePdS_S_iiiE1b+1496];
	fma.rn.f64 	%fd1093, %fd994, %fd995, %fd1093;
	ld.shared.f64 	%fd996, [_ZZ14dgemmNN_devicePdS_S_iiiE1b+1504];
	fma.rn.f64 	%fd1092, %fd994, %fd996, %fd1092;
	ld.shared.f64 	%fd997, [_ZZ14dgemmNN_devicePdS_S_iiiE1b+1512];
	fma.rn.f64 	%fd1091, %fd994, %fd997, %fd1091;
	ld.shared.f64 	%fd998, [_ZZ14dgemmNN_devicePdS_S_iiiE1b+1520];
	fma.rn.f64 	%fd1090, %fd994, %fd998, %fd1090;
	ld.shared.f64 	%fd999, [_ZZ14dgemmNN_devicePdS_S_iiiE1b+1528];
	fma.rn.f64 	%fd1089, %fd994, %fd999, %fd1089;
	ld.shared.f64 	%fd1000, [_ZZ14dgemmNN_devicePdS_S_iiiE1b+1536];
	fma.rn.f64 	%fd1088, %fd994, %fd1000, %fd1088;
	ld.shared.f64 	%fd1001, [_ZZ14dgemmNN_devicePdS_S_iiiE1b+1544];
	fma.rn.f64 	%fd1087, %fd994, %fd1001, %fd1087;
	ld.shared.f64 	%fd1002, [_ZZ14dgemmNN_devicePdS_S_iiiE1b+1552];
	fma.rn.f64 	%fd1086, %fd994, %fd1002, %fd1086;
	ld.shared.f64 	%fd1003, [_ZZ14dgemmNN_devicePdS_S_iiiE1b+1560];
	fma.rn.f64 	%fd1085, %fd994, %fd1003, %fd1085;
	ld.shared.f64 	%fd1004, [_ZZ14dgemmNN_devicePdS_S_iiiE1b+1568];
	fma.rn.f64 	%fd1084, %fd994, %fd1004, %fd1084;
	ld.shared.f64 	%fd1005, [_ZZ14dgemmNN_devicePdS_S_iiiE1b+1576];
	fma.rn.f64 	%fd1083, %fd994, %fd1005, %fd1083;
	ld.shared.f64 	%fd1006, [_ZZ14dgemmNN_devicePdS_S_iiiE1b+1584];
	fma.rn.f64 	%fd1082, %fd994, %fd1006, %fd1082;
	ld.shared.f64 	%fd1007, [_ZZ14dgemmNN_devicePdS_S_iiiE1b+1592];
	fma.rn.f64 	%fd1081, %fd994, %fd1007, %fd1081;
	ld.shared.f64 	%fd1008, [_ZZ14dgemmNN_devicePdS_S_iiiE1b+1600];
	fma.rn.f64 	%fd1080, %fd994, %fd1008, %fd1080;
	ld.shared.f64 	%fd1009, [_ZZ14dgemmNN_devicePdS_S_iiiE1b+1608];
	fma.rn.f64 	%fd1079, %fd994, %fd1009, %fd1079;
	ld.shared.f64 	%fd1010, [_ZZ14dgemmNN_devicePdS_S_iiiE1b+1616];
	fma.rn.f64 	%fd1078, %fd994, %fd1010, %fd1078;
	setp.lt.u32 	%p15, %r40, 13;
	@%p15 bra 	$L__BB0_19;
	add.s64 	%rd20, %rd19, %rd66;
	ld.global.f64 	%fd1011, [%rd20];
	ld.shared.f64 	%fd1012, [_ZZ14dgemmNN_devicePdS_S_iiiE1b+1632];
	fma.rn.f64 	%fd1093, %fd1011, %fd1012, %fd1093;
	ld.shared.f64 	%fd1013, [_ZZ14dgemmNN_devicePdS_S_iiiE1b+1640];
	fma.rn.f64 	%fd1092, %fd1011, %fd1013, %fd1092;
	ld.shared.f64 	%fd1014, [_ZZ14dgemmNN_devicePdS_S_iiiE1b+1648];
	fma.rn.f64 	%fd1091, %fd1011, %fd1014, %fd1091;
	ld.shared.f64 	%fd1015, [_ZZ14dgemmNN_devicePdS_S_iiiE1b+1656];
	fma.rn.f64 	%fd1090, %fd1011, %fd1015, %fd1090;
	ld.shared.f64 	%fd1016, [_ZZ14dgemmNN_devicePdS_S_iiiE1b+1664];
	fma.rn.f64 	%fd1089, %fd1011, %fd1016, %fd1089;
	ld.shared.f64 	%fd1017, [_ZZ14dgemmNN_devicePdS_S_iiiE1b+1672];
	fma.rn.f64 	%fd1088, %fd1011, %fd1017, %fd1088;
	ld.shared.f64 	%fd1018, [_ZZ14dgemmNN_devicePdS_S_iiiE1b+1680];
	fma.rn.f64 	%fd1087, %fd1011, %fd1018, %fd1087;
	ld.shared.f64 	%fd1019, [_ZZ14dgemmNN_devicePdS_S_iiiE1b+1688];
	fma.rn.f64 	%fd1086, %fd1011, %fd1019, %fd1086;
	ld.shared.f64 	%fd1020, [_ZZ14dgemmNN_devicePdS_S_iiiE1b+1696];
	fma.rn.f64 	%fd1085, %fd1011, %fd1020, %fd1085;
	ld.shared.f64 	%fd1021, [_ZZ14dgemmNN_devicePdS_S_iiiE1b+1704];
	fma.rn.f64 	%fd1084, %fd1011, %fd1021, %fd1084;
	ld.shared.f64 	%fd1022, [_ZZ14dgemmNN_devicePdS_S_iiiE1b+1712];
	fma.rn.f64 	%fd1083, %fd1011, %fd1022, %fd1083;
	ld.shared.f64 	%fd1023, [_ZZ14dgemmNN_devicePdS_S_iiiE1b+1720];
	fma.rn.f64 	%fd1082, %fd1011, %fd1023, %fd1082;
	ld.shared.f64 	%fd1024, [_ZZ14dgemmNN_devicePdS_S_iiiE1b+1728];
	fma.rn.f64 	%fd1081, %fd1011, %fd1024, %fd1081;
	ld.shared.f64 	%fd1025, [_ZZ14dgemmNN_devicePdS_S_iiiE1b+1736];
	fma.rn.f64 	%fd1080, %fd1011, %fd1025, %fd1080;
	ld.shared.f64 	%fd1026, [_ZZ14dgemmNN_devicePdS_S_iiiE1b+1744];
	fma.rn.f64 	%fd1079, %fd1011, %fd1026, %fd1079;
	ld.shared.f64 	%fd1027, [_ZZ14dgemmNN_devicePdS_S_iiiE1b+1752];
	fma.rn.f64 	%fd1078, %fd1011, %fd1027, %fd1078;
	setp.eq.s32 	%p16, %r40, 13;
	@%p16 bra 	$L__BB0_19;
	add.s64 	%rd21, %rd20, %rd66;
	ld.global.f64 	%fd1028, [%rd21];
	ld.shared.f64 	%fd1029, [_ZZ14dgemmNN_devicePdS_S_iiiE1b+1768];
	fma.rn.f64 	%fd1093, %fd1028, %fd1029, %fd1093;
	ld.shared.f64 	%fd1030, [_ZZ14dgemmNN_devicePdS_S_iiiE1b+1776];
	fma.rn.f64 	%fd1092, %fd1028, %fd1030, %fd1092;
	ld.shared.f64 	%fd1031, [_ZZ14dgemmNN_devicePdS_S_iiiE1b+1784];
	fma.rn.f64 	%fd1091, %fd1028, %fd1031, %fd1091;
	ld.shared.f64 	%fd1032, [_ZZ14dgemmNN_devicePdS_S_iiiE1b+1792];
	fma.rn.f64 	%fd1090, %fd1028, %fd1032, %fd1090;
	ld.shared.f64 	%fd1033, [_ZZ14dgemmNN_devicePdS_S_iiiE1b+1800];
	fma.rn.f64 	%fd1089, %fd1028, %fd1033, %fd1089;
	ld.shared.f64 	%fd1034, [_ZZ14dgemmNN_devicePdS_S_iiiE1b+1808];
	fma.rn.f64 	%fd1088, %fd1028, %fd1034, %fd1088;
	ld.shared.f64 	%fd1035, [_ZZ14dgemmNN_devicePdS_S_iiiE1b+1816];
	fma.rn.f64 	%fd1087, %fd1028, %fd1035, %fd1087;
	ld.shared.f64 	%fd1036, [_ZZ14dgemmNN_devicePdS_S_iiiE1b+1824];
	fma.rn.f64 	%fd1086, %fd1028, %fd1036, %fd1086;
	ld.shared.f64 	%fd1037, [_ZZ14dgemmNN_devicePdS_S_iiiE1b+1832];
	fma.rn.f64 	%fd1085, %fd1028, %fd1037, %fd1085;
	ld.shared.f64 	%fd1038, [_ZZ14dgemmNN_devicePdS_S_iiiE1b+1840];
	fma.rn.f64 	%fd1084, %fd1028, %fd1038, %fd1084;
	ld.shared.f64 	%fd1039, [_ZZ14dgemmNN_devicePdS_S_iiiE1b+1848];
	fma.rn.f64 	%fd1083, %fd1028, %fd1039, %fd1083;
	ld.shared.f64 	%fd1040, [_ZZ14dgemmNN_devicePdS_S_iiiE1b+1856];
	fma.rn.f64 	%fd1082, %fd1028, %fd1040, %fd1082;
	ld.shared.f64 	%fd1041, [_ZZ14dgemmNN_devicePdS_S_iiiE1b+1864];
	fma.rn.f64 	%fd1081, %fd1028, %fd1041, %fd1081;
	ld.shared.f64 	%fd1042, [_ZZ14dgemmNN_devicePdS_S_iiiE1b+1872];
	fma.rn.f64 	%fd1080, %fd1028, %fd1042, %fd1080;
	ld.shared.f64 	%fd1043, [_ZZ14dgemmNN_devicePdS_S_iiiE1b+1880];
	fma.rn.f64 	%fd1079, %fd1028, %fd1043, %fd1079;
	ld.shared.f64 	%fd1044, [_ZZ14dgemmNN_devicePdS_S_iiiE1b+1888];
	fma.rn.f64 	%fd1078, %fd1028, %fd1044, %fd1078;
	setp.ne.s32 	%p17, %r40, 15;
	@%p17 bra 	$L__BB0_19;
	add.s64 	%rd80, %rd21, %rd66;
	ld.global.f64 	%fd1045, [%rd80];
	ld.shared.f64 	%fd1046, [_ZZ14dgemmNN_devicePdS_S_iiiE1b+1904];
	fma.rn.f64 	%fd1093, %fd1045, %fd1046, %fd1093;
	ld.shared.f64 	%fd1047, [_ZZ14dgemmNN_devicePdS_S_iiiE1b+1912];
	fma.rn.f64 	%fd1092, %fd1045, %fd1047, %fd1092;
	ld.shared.f64 	%fd1048, [_ZZ14dgemmNN_devicePdS_S_iiiE1b+1920];
	fma.rn.f64 	%fd1091, %fd1045, %fd1048, %fd1091;
	ld.shared.f64 	%fd1049, [_ZZ14dgemmNN_devicePdS_S_iiiE1b+1928];
	fma.rn.f64 	%fd1090, %fd1045, %fd1049, %fd1090;
	ld.shared.f64 	%fd1050, [_ZZ14dgemmNN_devicePdS_S_iiiE1b+1936];
	fma.rn.f64 	%fd1089, %fd1045, %fd1050, %fd1089;
	ld.shared.f64 	%fd1051, [_ZZ14dgemmNN_devicePdS_S_iiiE1b+1944];
	fma.rn.f64 	%fd1088, %fd1045, %fd1051, %fd1088;
	ld.shared.f64 	%fd1052, [_ZZ14dgemmNN_devicePdS_S_iiiE1b+1952];
	fma.rn.f64 	%fd1087, %fd1045, %fd1052, %fd1087;
	ld.shared.f64 	%fd1053, [_ZZ14dgemmNN_devicePdS_S_iiiE1b+1960];
	fma.rn.f64 	%fd1086, %fd1045, %fd1053, %fd1086;
	ld.shared.f64 	%fd1054, [_ZZ14dgemmNN_devicePdS_S_iiiE1b+1968];
	fma.rn.f64 	%fd1085, %fd1045, %fd1054, %fd1085;
	ld.shared.f64 	%fd1055, [_ZZ14dgemmNN_devicePdS_S_iiiE1b+1976];
	fma.rn.f64 	%fd1084, %fd1045, %fd1055, %fd1084;
	ld.shared.f64 	%fd1056, [_ZZ14dgemmNN_devicePdS_S_iiiE1b+1984];
	fma.rn.f64 	%fd1083, %fd1045, %fd1056, %fd1083;
	ld.shared.f64 	%fd1057, [_ZZ14dgemmNN_devicePdS_S_iiiE1b+1992];
	fma.rn.f64 	%fd1082, %fd1045, %fd1057, %fd1082;
	ld.shared.f64 	%fd1058, [_ZZ14dgemmNN_devicePdS_S_iiiE1b+2000];
	fma.rn.f64 	%fd1081, %fd1045, %fd1058, %fd1081;
	ld.shared.f64 	%fd1059, [_ZZ14dgemmNN_devicePdS_S_iiiE1b+2008];
	fma.rn.f64 	%fd1080, %fd1045, %fd1059, %fd1080;
	ld.shared.f64 	%fd1060, [_ZZ14dgemmNN_devicePdS_S_iiiE1b+2016];
	fma.rn.f64 	%fd1079, %fd1045, %fd1060, %fd1079;
	ld.shared.f64 	%fd1061, [_ZZ14dgemmNN_devicePdS_S_iiiE1b+2024];
	fma.rn.f64 	%fd1078, %fd1045, %fd1061, %fd1078;
$L__BB0_19:
	mov.u32 	%r29, %ctaid.x;
	shl.b32 	%r30, %r29, 6;
	mov.u32 	%r31, %tid.x;
	add.s32 	%r32, %r30, %r31;
	mov.u32 	%r33, %tid.y;
	shl.b32 	%r34, %r33, 4;
	add.s32 	%r7, %r32, %r34;
	setp.ge.s32 	%p18, %r7, %r11;
	@%p18 bra 	$L__BB0_37;
	ld.param.u32 	%r39, [_Z14dgemmNN_devicePdS_S_iii_param_5];
	mov.u32 	%r35, %ctaid.y;
	shl.b32 	%r8, %r35, 4;
	sub.s32 	%r9, %r39, %r8;
	setp.lt.s32 	%p19, %r9, 1;
	@%p19 bra 	$L__BB0_37;
	ld.param.u64 	%rd99, [_Z14dgemmNN_devicePdS_S_iii_param_2];
	mad.lo.s32 	%r36, %r11, %r8, %r7;
	cvta.to.global.u64 	%rd81, %rd99;
	mul.wide.s32 	%rd82, %r36, 8;
	add.s64 	%rd22, %rd81, %rd82;
	st.global.f64 	[%rd22], %fd1093;
	setp.eq.s32 	%p20, %r9, 1;
	@%p20 bra 	$L__BB0_37;
	mul.wide.s32 	%rd83, %r11, 8;
	add.s64 	%rd23, %rd22, %rd83;
	st.global.f64 	[%rd23], %fd1092;
	setp.lt.u32 	%p21, %r9, 3;
	@%p21 bra 	$L__BB0_37;
	add.s64 	%rd24, %rd23, %rd83;
	st.global.f64 	[%rd24], %fd1091;
	setp.eq.s32 	%p22, %r9, 3;
	@%p22 bra 	$L__BB0_37;
	add.s64 	%rd25, %rd24, %rd83;
	st.global.f64 	[%rd25], %fd1090;
	setp.lt.u32 	%p23, %r9, 5;
	@%p23 bra 	$L__BB0_37;
	add.s64 	%rd26, %rd25, %rd83;
	st.global.f64 	[%rd26], %fd1089;
	setp.eq.s32 	%p24, %r9, 5;
	@%p24 bra 	$L__BB0_37;
	add.s64 	%rd27, %rd26, %rd83;
	st.global.f64 	[%rd27], %fd1088;
	setp.lt.u32 	%p25, %r9, 7;
	@%p25 bra 	$L__BB0_37;
	add.s64 	%rd28, %rd27, %rd83;
	st.global.f64 	[%rd28], %fd1087;
	setp.eq.s32 	%p26, %r9, 7;
	@%p26 bra 	$L__BB0_37;
	add.s64 	%rd29, %rd28, %rd83;
	st.global.f64 	[%rd29], %fd1086;
	setp.lt.u32 	%p27, %r9, 9;
	@%p27 bra 	$L__BB0_37;
	add.s64 	%rd30, %rd29, %rd83;
	st.global.f64 	[%rd30], %fd1085;
	setp.eq.s32 	%p28, %r9, 9;
	@%p28 bra 	$L__BB0_37;
	add.s64 	%rd31, %rd30, %rd83;
	st.global.f64 	[%rd31], %fd1084;
	setp.lt.u32 	%p29, %r9, 11;
	@%p29 bra 	$L__BB0_37;
	add.s64 	%rd32, %rd31, %rd83;
	st.global.f64 	[%rd32], %fd1083;
	setp.eq.s32 	%p30, %r9, 11;
	@%p30 bra 	$L__BB0_37;
	add.s64 	%rd33, %rd32, %rd83;
	st.global.f64 	[%rd33], %fd1082;
	setp.lt.u32 	%p31, %r9, 13;
	@%p31 bra 	$L__BB0_37;
	add.s64 	%rd34, %rd33, %rd83;
	st.global.f64 	[%rd34], %fd1081;
	setp.eq.s32 	%p32, %r9, 13;
	@%p32 bra 	$L__BB0_37;
	add.s64 	%rd35, %rd34, %rd83;
	st.global.f64 	[%rd35], %fd1080;
	setp.lt.u32 	%p33, %r9, 15;
	@%p33 bra 	$L__BB0_37;
	add.s64 	%rd36, %rd35, %rd83;
	st.global.f64 	[%rd36], %fd1079;
	setp.eq.s32 	%p34, %r9, 15;
	@%p34 bra 	$L__BB0_37;
	add.s64 	%rd98, %rd36, %rd83;
	st.global.f64 	[%rd98], %fd1078;
$L__BB0_37:
	ret;

}


// ===== COMPILED SASS (sm_100) =====

	.target	sm_100

	.elftype	@"ET_EXEC"


//--------------------- .note.nv.tkinfo           --------------------------
	.section	.note.nv.tkinfo,"",@"SHT_NOTE"
	.sectionflags	@"SHF_NOTE_NV_TKINFO"
	.tkinfo
        /*0018*/ 	.word	0x00000002
        /*0030*/ 	.string	""
        /*0030*/ 	.string	"ptxas"
        /*0030*/ 	.string	"Cuda compilation tools, release 13.0, V13.0.88"
        /*0030*/ 	.string	"Build cuda_13.0.r13.0/compiler.36424714_0"
        /*0030*/ 	.string	"-arch sm_100 -m 64 "



//--------------------- .note.nv.cuinfo           --------------------------
	.section	.note.nv.cuinfo,"",@"SHT_NOTE"
	.sectionflags	@"SHF_NOTE_NV_CUINFO"
        /*0018*/ 	.short	0x0002
        /*001a*/ 	.short	0x0064
        /*001c*/ 	.short	0x0082
	.zero		2


//--------------------- .nv.info                  --------------------------
	.section	.nv.info,"",@"SHT_CUDA_INFO"
	.align	4


	//----- nvinfo : EIATTR_REGCOUNT
	.align		4
        /*0000*/ 	.byte	0x04, 0x2f
        /*0002*/ 	.short	(.L_1 - .L_0)
	.align		4
.L_0:
        /*0004*/ 	.word	index@(_Z14dgemmNN_devicePdS_S_iii)
        /*0008*/ 	.word	0x0000004a


	//----- nvinfo : EIATTR_FRAME_SIZE
	.align		4
.L_1:
        /*000c*/ 	.byte	0x04, 0x11
        /*000e*/ 	.short	(.L_3 - .L_2)
	.align		4
.L_2:
        /*0010*/ 	.word	index@(_Z14dgemmNN_devicePdS_S_iii)
        /*0014*/ 	.word	0x00000000


	//----- nvinfo : EIATTR_MIN_STACK_SIZE
	.align		4
.L_3:
        /*0018*/ 	.byte	0x04, 0x12
        /*001a*/ 	.short	(.L_5 - .L_4)
	.align		4
.L_4:
        /*001c*/ 	.word	index@(_Z14dgemmNN_devicePdS_S_iii)
        /*0020*/ 	.word	0x00000000
.L_5:


//--------------------- .nv.compat                --------------------------
	.section	.nv.compat,"",@"SHT_CUDA_COMPAT_INFO"
	.align	4
        /*0000*/ 	.byte	0x02, 0x09, 0x00, 0x00, 0x02, 0x02, 0x01, 0x00, 0x02, 0x05, 0x05, 0x00, 0x03, 0x07, 0x01, 0x01
        /*0010*/ 	.byte	0x02, 0x03, 0x00, 0x00, 0x02, 0x06, 0x01, 0x00, 0x04, 0x0b, 0x08, 0x00, 0x01, 0x00, 0x00, 0x00
        /*0020*/ 	.byte	0x00, 0x00, 0x00, 0x00


//--------------------- .nv.info._Z14dgemmNN_devicePdS_S_iii --------------------------
	.section	.nv.info._Z14dgemmNN_devicePdS_S_iii,"",@"SHT_CUDA_INFO"
	.sectionflags	@""
	.align	4


	//----- nvinfo : EIATTR_CUDA_API_VERSION
	.align		4
        /*0000*/ 	.byte	0x04, 0x37
        /*0002*/ 	.short	(.L_7 - .L_6)
.L_6:
        /*0004*/ 	.word	0x00000082


	//----- nvinfo : EIATTR_KPARAM_INFO
	.align		4
.L_7:
        /*0008*/ 	.byte	0x04, 0x17
        /*000a*/ 	.short	(.L_9 - .L_8)
.L_8:
        /*000c*/ 	.word	0x00000000
        /*0010*/ 	.short	0x0005
        /*0012*/ 	.short	0x0020
        /*0014*/ 	.byte	0x00, 0xf0, 0x11, 0x00


	//----- nvinfo : EIATTR_KPARAM_INFO
	.align		4
.L_9:
        /*0018*/ 	.byte	0x04, 0x17
        /*001a*/ 	.short	(.L_11 - .L_10)
.L_10:
        /*001c*/ 	.word	0x00000000
        /*0020*/ 	.short	0x0004
        /*0022*/ 	.short	0x001c
        /*0024*/ 	.byte	0x00, 0xf0, 0x11, 0x00


	//----- nvinfo : EIATTR_KPARAM_INFO
	.align		4
.L_11:
        /*0028*/ 	.byte	0x04, 0x17
        /*002a*/ 	.short	(.L_13 - .L_12)
.L_12:
        /*002c*/ 	.word	0x00000000
        /*0030*/ 	.short	0x0003
        /*0032*/ 	.short	0x0018
        /*0034*/ 	.byte	0x00, 0xf0, 0x11, 0x00


	//----- nvinfo : EIATTR_KPARAM_INFO
	.align		4
.L_13:
        /*0038*/ 	.byte	0x04, 0x17
        /*003a*/ 	.short	(.L_15 - .L_14)
.L_14:
        /*003c*/ 	.word	0x00000000
        /*0040*/ 	.short	0x0002
        /*0042*/ 	.short	0x0010
        /*0044*/ 	.byte	0x00, 0xf5, 0x21, 0x00


	//----- nvinfo : EIATTR_KPARAM_INFO
	.align		4
.L_15:
        /*0048*/ 	.byte	0x04, 0x17
        /*004a*/ 	.short	(.L_17 - .L_16)
.L_16:
        /*004c*/ 	.word	0x00000000
        /*0050*/ 	.short	0x0001
        /*0052*/ 	.short	0x0008
        /*0054*/ 	.byte	0x00, 0xf5, 0x21, 0x00


	//----- nvinfo : EIATTR_KPARAM_INFO
	.align		4
.L_17:
        /*0058*/ 	.byte	0x04, 0x17
        /*005a*/ 	.short	(.L_19 - .L_18)
.L_18:
        /*005c*/ 	.word	0x00000000
        /*0060*/ 	.short	0x0000
        /*0062*/ 	.short	0x0000
        /*0064*/ 	.byte	0x00, 0xf5, 0x21, 0x00


	//----- nvinfo : EIATTR_SPARSE_MMA_MASK
	.align		4
.L_19:
        /*0068*/ 	.byte	0x03, 0x50
        /*006a*/ 	.short	0x0000


	//----- nvinfo : EIATTR_MAXREG_COUNT
	.align		4
        /*006c*/ 	.byte	0x03, 0x1b
        /*006e*/ 	.short	0x00ff


	//----- nvinfo : EIATTR_NUM_BARRIERS
	.align		4
        /*0070*/ 	.byte	0x02, 0x4c
        /*0072*/ 	.byte	0x01
	.zero		1


	//----- nvinfo : EIATTR_MERCURY_ISA_VERSION
	.align		4
        /*0074*/ 	.byte	0x03, 0x5f
        /*0076*/ 	.short	0x0101


	//----- nvinfo : EIATTR_VRC_CTA_INIT_COUNT
	.align		4
        /*0078*/ 	.byte	0x02, 0x4a
	.zero		1
	.zero		1


	//----- nvinfo : EIATTR_EXIT_INSTR_OFFSETS
	.align		4
        /*007c*/ 	.byte	0x04, 0x1c
        /*007e*/ 	.short	(.L_21 - .L_20)


	//   ....[0]....
.L_20:
        /*0080*/ 	.word	0x00003c10


	//   ....[1]....
        /*0084*/ 	.word	0x00003c70


	//   ....[2]....
        /*0088*/ 	.word	0x00003cd0


	//   ....[3]....
        /*008c*/ 	.word	0x00003d10


	//   ....[4]....
        /*0090*/ 	.word	0x00003d50


	//   ....[5]....
        /*0094*/ 	.word	0x00003d90


	//   ....[6]....
        /*0098*/ 	.word	0x00003dd0


	//   ....[7]....
        /*009c*/ 	.word	0x00003e10


	//   ....[8]....
        /*00a0*/ 	.word	0x00003e50


	//   ....[9]....
        /*00a4*/ 	.word	0x00003e90


	//   ....[10]....
        /*00a8*/ 	.word	0x00003ed0


	//   ....[11]....
        /*00ac*/ 	.word	0x00003f10


	//   ....[12]....
        /*00b0*/ 	.word	0x00003f50


	//   ....[13]....
        /*00b4*/ 	.word	0x00003f90


	//   ....[14]....
        /*00b8*/ 	.word	0x00003fd0


	//   ....[15]....
        /*00bc*/ 	.word	0x00004010


	//   ....[16]....
        /*00c0*/ 	.word	0x00004050


	//   ....[17]....
        /*00c4*/ 	.word	0x00004080


	//----- nvinfo : EIATTR_CBANK_PARAM_SIZE
	.align		4
.L_21:
        /*00c8*/ 	.byte	0x03, 0x19
        /*00ca*/ 	.short	0x0024


	//----- nvinfo : EIATTR_PARAM_CBANK
	.align		4
        /*00cc*/ 	.byte	0x04, 0x0a
        /*00ce*/ 	.short	(.L_23 - .L_22)
	.align		4
.L_22:
        /*00d0*/ 	.word	index@(.nv.constant0._Z14dgemmNN_devicePdS_S_iii)
        /*00d4*/ 	.short	0x0380
        /*00d6*/ 	.short	0x0024


	//----- nvinfo : EIATTR_SW_WAR
	.align		4
.L_23:
        /*00d8*/ 	.byte	0x04, 0x36
        /*00da*/ 	.short	(.L_25 - .L_24)
.L_24:
        /*00dc*/ 	.word	0x00000008
.L_25:


//--------------------- .nv.callgraph             --------------------------
	.section	.nv.callgraph,"",@"SHT_CUDA_CALLGRAPH"
	.align	4
	.sectionentsize	8
	.align		4
        /*0000*/ 	.word	0x00000000
	.align		4
        /*0004*/ 	.word	0xffffffff
	.align		4
        /*0008*/ 	.word	0x00000000
	.align		4
        /*000c*/ 	.word	0xfffffffe
	.align		4
        /*0010*/ 	.word	0x00000000
	.align		4
        /*0014*/ 	.word	0xfffffffd
	.align		4
        /*0018*/ 	.word	0x00000000
	.align		4
        /*001c*/ 	.word	0xfffffffc


//--------------------- .text._Z14dgemmNN_devicePdS_S_iii --------------------------
	.section	.text._Z14dgemmNN_devicePdS_S_iii,"ax",@progbits
	.align	128
        .global         _Z14dgemmNN_devicePdS_S_iii
        .type           _Z14dgemmNN_devicePdS_S_iii,@function
        .size           _Z14dgemmNN_devicePdS_S_iii,(.L_x_4 - _Z14dgemmNN_devicePdS_S_iii)
        .other          _Z14dgemmNN_devicePdS_S_iii,@"STO_CUDA_ENTRY STV_DEFAULT"
_Z14dgemmNN_devicePdS_S_iii:
.text._Z14dgemmNN_devicePdS_S_iii:
[----:B------:R-:W-:Y:S01]  /*0000*/  LDC R1, c[0x0][0x37c] ;  /* 0x0000df00ff017b82 */ /* 0x000fe20000000800 */
[----:B------:R-:W0:Y:S01]  /*0010*/  S2R R20, SR_TID.X ;  /* 0x0000000000147919 */ /* 0x000e220000002100 */
[----:B------:R-:W1:Y:S01]  /*0020*/  LDCU UR12, c[0x0][0x398] ;  /* 0x00007300ff0c77ac */ /* 0x000e620008000800 */
[----:B------:R-:W-:Y:S02]  /*0030*/  CS2R R48, SRZ ;  /* 0x0000000000307805 */ /* 0x000fe4000001ff00 */
[----:B------:R-:W-:Y:S01]  /*0040*/  CS2R R46, SRZ ;  /* 0x00000000002e7805 */ /* 0x000fe2000001ff00 */
[----:B------:R-:W0:Y:S01]  /*0050*/  S2R R21, SR_CTAID.X ;  /* 0x0000000000157919 */ /* 0x000e220000002500 */
[----:B------:R-:W-:Y:S02]  /*0060*/  CS2R R44, SRZ ;  /* 0x00000000002c7805 */ /* 0x000fe4000001ff00 */
[----:B------:R-:W-:Y:S02]  /*0070*/  CS2R R18, SRZ ;  /* 0x0000000000127805 */ /* 0x000fe4000001ff00 */
[----:B------:R-:W-:Y:S01]  /*0080*/  CS2R R2, SRZ ;  /* 0x0000000000027805 */ /* 0x000fe2000001ff00 */
[----:B------:R-:W2:Y:S01]  /*0090*/  S2R R0, SR_TID.Y ;  /* 0x0000000000007919 */ /* 0x000ea20000002200 */
[----:B------:R-:W-:-:S02]  /*00a0*/  CS2R R4, SRZ ;  /* 0x0000000000047805 */ /* 0x000fc4000001ff00 */
[----:B------:R-:W-:Y:S02]  /*00b0*/  CS2R R6, SRZ ;  /* 0x0000000000067805 */ /* 0x000fe4000001ff00 */
[----:B------:R-:W-:Y:S02]  /*00c0*/  CS2R R8, SRZ ;  /* 0x0000000000087805 */ /* 0x000fe4000001ff00 */
[----:B------:R-:W-:Y:S02]  /*00d0*/  CS2R R10, SRZ ;  /* 0x00000000000a7805 */ /* 0x000fe4000001ff00 */
[----:B------:R-:W-:Y:S02]  /*00e0*/  CS2R R12, SRZ ;  /* 0x00000000000c7805 */ /* 0x000fe4000001ff00 */
[----:B------:R-:W-:Y:S02]  /*00f0*/  CS2R R14, SRZ ;  /* 0x00000000000e7805 */ /* 0x000fe4000001ff00 */
[----:B------:R-:W-:-:S02]  /*0100*/  CS2R R16, SRZ ;  /* 0x0000000000107805 */ /* 0x000fc4000001ff00 */
[----:B------:R-:W-:Y:S02]  /*0110*/  CS2R R52, SRZ ;  /* 0x0000000000347805 */ /* 0x000fe4000001ff00 */
[----:B------:R-:W-:Y:S02]  /*0120*/  CS2R R50, SRZ ;  /* 0x0000000000327805 */ /* 0x000fe4000001ff00 */
[----:B------:R-:W-:Y:S01]  /*0130*/  CS2R R56, SRZ ;  /* 0x0000000000387805 */ /* 0x000fe2000001ff00 */
[----:B-1----:R-:W-:Y:S01]  /*0140*/  UISETP.GE.AND UP0, UPT, UR12, 0x1, UPT ;  /* 0x000000010c00788c */ /* 0x002fe2000bf06270 */
[----:B------:R-:W-:Y:S01]  /*0150*/  CS2R R54, SRZ ;  /* 0x0000000000367805 */ /* 0x000fe2000001ff00 */
[----:B------:R-:W1:Y:S01]  /*0160*/  LDCU.64 UR10, c[0x0][0x358] ;  /* 0x00006b00ff0a77ac */ /* 0x000e620008000a00 */
[----:B0-----:R-:W-:-:S04]  /*0170*/  LEA R21, R21, R20, 0x6 ;  /* 0x0000001415157211 */ /* 0x001fc800078e30ff */
[----:B--2---:R-:W-:Y:S02]  /*0180*/  LEA R60, R0, R21, 0x4 ;  /* 0x00000015003c7211 */ /* 0x004fe400078e20ff */
[----:B------:R-:W-:Y:S05]  /*0190*/  BRA.U !UP0, `(.L_x_0) ;  /* 0x0000003908807547 */ /* 0x000fea000b800000 */
[----:B------:R-:W0:Y:S01]  /*01a0*/  S2R R3, SR_CTAID.Y ;  /* 0x0000000000037919 */ /* 0x000e220000002600 */
[----:B------:R-:W2:Y:S01]  /*01b0*/  LDC.64 R36, c[0x0][0x380] ;  /* 0x0000e000ff247b82 */ /* 0x000ea20000000a00 */
[----:B------:R-:W-:Y:S02]  /*01c0*/  USHF.L.U32 UR8, UR12, 0x3, URZ ;  /* 0x000000030c087899 */ /* 0x000fe400080006ff */
[----:B------:R-:W-:Y:S02]  /*01d0*/  USHF.L.U32 UR9, UR12, 0x2, URZ ;  /* 0x000000020c097899 */ /* 0x000fe400080006ff */
[----:B------:R-:W-:Y:S02]  /*01e0*/  UIMAD UR7, UR12, 0xc, URZ ;  /* 0x0000000c0c0778a4 */ /* 0x000fe4000f8e02ff */
[----:B------:R-:W-:Y:S01]  /*01f0*/  MOV R7, UR8 ;  /* 0x0000000800077c02 */ /* 0x000fe20008000f00 */
[----:B------:R-:W3:Y:S01]  /*0200*/  S2UR UR5, SR_CgaCtaId ;  /* 0x00000000000579c3 */ /* 0x000ee20000008800 */
[----:B------:R-:W-:-:S02]  /*0210*/  MOV R5, UR9 ;  /* 0x0000000900057c02 */ /* 0x000fc40008000f00 */
[----:B------:R-:W-:-:S05]  /*0220*/  IMAD.U32 R9, RZ, RZ, UR7 ;  /* 0x00000007ff097e24 */ /* 0x000fca000f8e00ff */
[----:B------:R-:W4:Y:S01]  /*0230*/  LDC.64 R10, c[0x0][0x388] ;  /* 0x0000e200ff0a7b82 */ /* 0x000f220000000a00 */
[----:B0-----:R-:W-:-:S04]  /*0240*/  IMAD R3, R3, 0x10, R0 ;  /* 0x0000001003037824 */ /* 0x001fc800078e0200 */
[----:B------:R-:W-:-:S04]  /*0250*/  IMAD R3, R3, UR12, R20 ;  /* 0x0000000c03037c24 */ /* 0x000fc8000f8e0214 */
[----:B--2---:R-:W-:-:S05]  /*0260*/  IMAD.WIDE R36, R3, 0x8, R36 ;  /* 0x0000000803247825 */ /* 0x004fca00078e0224 */
[----:B-1----:R-:W2:Y:S01]  /*0270*/  LDG.E.64 R2, desc[UR10][R36.64] ;  /* 0x0000000a24027981 */ /* 0x002ea2000c1e1b00 */
[----:B------:R-:W-:-:S04]  /*0280*/  IMAD.WIDE.U32 R4, R5, 0x8, R36 ;  /* 0x0000000805047825 */ /* 0x000fc800078e0024 */
[--C-:B------:R-:W-:Y:S02]  /*0290*/  IMAD.WIDE.U32 R6, R7, 0x8, R36.reuse ;  /* 0x0000000807067825 */ /* 0x100fe400078e0024 */
[----:B------:R-:W5:Y:S02]  /*02a0*/  LDG.E.64 R4, desc[UR10][R4.64] ;  /* 0x0000000a04047981 */ /* 0x000f64000c1e1b00 */
[----:B------:R-:W-:Y:S02]  /*02b0*/  IMAD.WIDE.U32 R8, R9, 0x8, R36 ;  /* 0x0000000809087825 */ /* 0x000fe400078e0024 */
[----:B------:R-:W5:Y:S04]  /*02c0*/  LDG.E.64 R6, desc[UR10][R6.64] ;  /* 0x0000000a06067981 */ /* 0x000f68000c1e1b00 */
[----:B------:R-:W5:Y:S01]  /*02d0*/  LDG.E.64 R8, desc[UR10][R8.64] ;  /* 0x0000000a08087981 */ /* 0x000f62000c1e1b00 */
[----:B------:R-:W-:Y:S01]  /*02e0*/  HFMA2 R13, -RZ, RZ, 0, 8.106231689453125e-06 ;  /* 0x00000088ff0d7431 */ /* 0x000fe200000001ff */
[----:B------:R-:W-:-:S02]  /*02f0*/  UMOV UR4, 0x400 ;  /* 0x0000040000047882 */ /* 0x000fc40000000000 */
[----:B---3--:R-:W-:-:S06]  /*0300*/  ULEA UR4, UR5, UR4, 0x18 ;  /* 0x0000000405047291 */ /* 0x008fcc000f8ec0ff */
[----:B------:R-:W-:-:S05]  /*0310*/  IMAD R13, R20, R13, UR4 ;  /* 0x00000004140d7e24 */ /* 0x000fca000f8e020d */
[----:B------:R-:W-:Y:S01]  /*0320*/  LEA R0, R0, R13, 0x3 ;  /* 0x0000000d00007211 */ /* 0x000fe200078e18ff */
[----:B------:R-:W-:Y:S01]  /*0330*/  UISETP.GE.AND UP0, UPT, UR12, 0x10, UPT ;  /* 0x000000100c00788c */ /* 0x000fe2000bf06270 */
[----:B----4-:R-:W-:Y:S01]  /*0340*/  IMAD.WIDE R60, R60, 0x8, R10 ;  /* 0x000000083c3c7825 */ /* 0x010fe200078e020a */
[----:B------:R-:W-:Y:S02]  /*0350*/  CS2R R54, SRZ ;  /* 0x0000000000367805 */ /* 0x000fe4000001ff00 */
[----:B------:R-:W-:Y:S02]  /*0360*/  CS2R R56, SRZ ;  /* 0x0000000000387805 */ /* 0x000fe4000001ff00 */
[----:B------:R-:W-:Y:S02]  /*0370*/  CS2R R50, SRZ ;  /* 0x0000000000327805 */ /* 0x000fe4000001ff00 */
[----:B------:R-:W-:Y:S02]  /*0380*/  CS2R R52, SRZ ;  /* 0x0000000000347805 */ /* 0x000fe4000001ff00 */
[----:B------:R-:W-:-:S02]  /*0390*/  CS2R R16, SRZ ;  /* 0x0000000000107805 */ /* 0x000fc4000001ff00 */
[----:B------:R-:W-:Y:S02]  /*03a0*/  CS2R R14, SRZ ;  /* 0x00000000000e7805 */ /* 0x000fe4000001ff00 */
[----:B------:R-:W-:Y:S02]  /*03b0*/  CS2R R12, SRZ ;  /* 0x00000000000c7805 */ /* 0x000fe4000001ff00 */
[----:B------:R-:W-:Y:S02]  /*03c0*/  CS2R R10, SRZ ;  /* 0x00000000000a7805 */ /* 0x000fe4000001ff00 */
[----:B------:R-:W-:Y:S02]  /*03d0*/  CS2R R18, SRZ ;  /* 0x0000000000127805 */ /* 0x000fe4000001ff00 */
[----:B------:R-:W-:Y:S02]  /*03e0*/  CS2R R44, SRZ ;  /* 0x00000000002c7805 */ /* 0x000fe4000001ff00 */
[----:B------:R-:W-:-:S02]  /*03f0*/  CS2R R46, SRZ ;  /* 0x00000000002e7805 */ /* 0x000fc4000001ff00 */
[----:B------:R-:W-:Y:S01]  /*0400*/  CS2R R48, SRZ ;  /* 0x0000000000307805 */ /* 0x000fe2000001ff00 */
[----:B------:R-:W0:Y:S01]  /*0410*/  LDCU UR6, c[0x0][0x398] ;  /* 0x00007300ff0677ac */ /* 0x000e220008000800 */
[----:B--2---:R1:W-:Y:S04]  /*0420*/  STS.64 [R0], R2 ;  /* 0x0000000200007388 */ /* 0x0043e80000000a00 */
[----:B-----5:R2:W-:Y:S04]  /*0430*/  STS.64 [R0+0x20], R4 ;  /* 0x0000200400007388 */ /* 0x0205e80000000a00 */
[----:B------:R3:W-:Y:S04]  /*0440*/  STS.64 [R0+0x40], R6 ;  /* 0x0000400600007388 */ /* 0x0007e80000000a00 */
[----:B------:R4:W-:Y:S01]  /*0450*/  STS.64 [R0+0x60], R8 ;  /* 0x0000600800007388 */ /* 0x0009e20000000a00 */
[----:B-1----:R-:W-:-:S02]  /*0460*/  CS2R R2, SRZ ;  /* 0x0000000000027805 */ /* 0x002fc4000001ff00 */
[----:B--2---:R-:W-:Y:S02]  /*0470*/  CS2R R4, SRZ ;  /* 0x0000000000047805 */ /* 0x004fe4000001ff00 */
[----:B---3--:R-:W-:Y:S02]  /*0480*/  CS2R R6, SRZ ;  /* 0x0000000000067805 */ /* 0x008fe4000001ff00 */
[----:B----4-:R-:W-:Y:S01]  /*0490*/  CS2R R8, SRZ ;  /* 0x0000000000087805 */ /* 0x010fe2000001ff00 */
[----:B------:R-:W-:Y:S06]  /*04a0*/  BAR.SYNC.DEFER_BLOCKING 0x0 ;  /* 0x0000000000007b1d */ /* 0x000fec0000010000 */
[----:B0-----:R-:W-:Y:S05]  /*04b0*/  BRA.U !UP0, `(.L_x_1) ;  /* 0x0000001d08147547 */ /* 0x001fea000b800000 */
.L_x_2:
[----:B------:R-:W2:Y:S01]  /*04c0*/  LDG.E.64 R58, desc[UR10][R60.64] ;  /* 0x0000000a3c3a7981 */ /* 0x000ea2000c1e1b00 */
[----:B0-----:R-:W0:Y:S02]  /*04d0*/  LDC R35, c[0x0][0x39c] ;  /* 0x0000e700ff237b82 */ /* 0x001e240000000800 */
[----:B0-----:R-:W-:-:S04]  /*04e0*/  IMAD.WIDE R32, R35, 0x80, R60 ;  /* 0x0000008023207825 */ /* 0x001fc800078e023c */
[----:B------:R-:W-:-:S05]  /*04f0*/  IMAD.WIDE R62, R35, -0x78, R32 ;  /* 0xffffff88233e7825 */ /* 0x000fca00078e0220 */
[----:B------:R-:W3:Y:S01]  /*0500*/  LDG.E.64 R42, desc[UR10][R62.64] ;  /* 0x0000000a3e2a7981 */ /* 0x000ee2000c1e1b00 */
[----:B------:R-:W0:Y:S01]  /*0510*/  S2UR UR5, SR_CgaCtaId ;  /* 0x00000000000579c3 */ /* 0x000e220000008800 */
[----:B------:R-:W-:Y:S01]  /*0520*/  IMAD.WIDE R40, R35, 0x8, R62 ;  /* 0x0000000823287825 */ /* 0x000fe200078e023e */
[----:B------:R-:W-:-:S04]  /*0530*/  UMOV UR4, 0x400 ;  /* 0x0000040000047882 */ /* 0x000fc80000000000 */
[----:B------:R1:W4:Y:S02]  /*0540*/  LDG.E.64 R38, desc[UR10][R40.64] ;  /* 0x0000000a28267981 */ /* 0x000324000c1e1b00 */
[----:B-1----:R-:W-:Y:S01]  /*0550*/  IMAD.WIDE R40, R35, 0x8, R40 ;  /* 0x0000000823287825 */ /* 0x002fe200078e0228 */
[----:B0-----:R-:W-:-:S09]  /*0560*/  ULEA UR4, UR5, UR4, 0x18 ;  /* 0x0000000405047291 */ /* 0x001fd2000f8ec0ff */
[----:B------:R-:W2:Y:S04]  /*0570*/  LDS.128 R28, [UR4] ;  /* 0x00000004ff1c7984 */ /* 0x000ea80008000c00 */
[----:B------:R-:W0:Y:S04]  /*0580*/  LDS.128 R24, [UR4+0x20] ;  /* 0x00002004ff187984 */ /* 0x000e280008000c00 */
[----:B------:R-:W1:Y:S04]  /*0590*/  LDS.128 R20, [UR4+0x10] ;  /* 0x00001004ff147984 */ /* 0x000e680008000c00 */
[----:B------:R-:W-:Y:S04]  /*05a0*/  LDS.64 R62, [UR4+0x210] ;  /* 0x00021004ff3e7984 */ /* 0x000fe80008000a00 */
[----:B------:R-:W-:Y:S01]  /*05b0*/  LDS.64 R64, [UR4+0x320] ;  /* 0x00032004ff407984 */ /* 0x000fe20008000a00 */
[----:B--2---:R-:W-:-:S02]  /*05c0*/  DFMA R54, R58, R28, R54 ;  /* 0x0000001c3a36722b */ /* 0x004fc40000000036 */
[C---:B------:R-:W-:Y:S01]  /*05d0*/  DFMA R56, R58.reuse, R30, R56 ;  /* 0x0000001e3a38722b */ /* 0x040fe20000000038 */
[----:B------:R-:W2:Y:S01]  /*05e0*/  LDS.128 R28, [UR4+0x30] ;  /* 0x00003004ff1c7984 */ /* 0x000ea20008000c00 */
[C---:B0-----:R-:W-:Y:S02]  /*05f0*/  DFMA R16, R58.reuse, R24, R16 ;  /* 0x000000183a10722b */ /* 0x041fe40000000010 */
[C---:B------:R-:W-:Y:S01]  /*0600*/  DFMA R60, R58.reuse, R26, R14 ;  /* 0x0000001a3a3c722b */ /* 0x040fe2000000000e */
[----:B------:R-:W0:Y:S01]  /*0610*/  LDS.128 R24, [UR4+0x50] ;  /* 0x00005004ff187984 */ /* 0x000e220008000c00 */
[C---:B-1----:R-:W-:Y:S02]  /*0620*/  DFMA R50, R58.reuse, R20, R50 ;  /* 0x000000143a32722b */ /* 0x042fe40000000032 */
[C---:B------:R-:W-:Y:S01]  /*0630*/  DFMA R52, R58.reuse, R22, R52 ;  /* 0x000000163a34722b */ /* 0x040fe20000000034 */
[----:B------:R-:W1:Y:S01]  /*0640*/  LDS.128 R20, [UR4+0x40] ;  /* 0x00004004ff147984 */ /* 0x000e620008000c00 */
[----:B--2---:R-:W-:-:S03]  /*0650*/  DFMA R28, R58, R28, R12 ;  /* 0x0000001c3a1c722b */ /* 0x004fc6000000000c */
[----:B------:R-:W2:Y:S01]  /*0660*/  LDS.128 R12, [UR4+0x60] ;  /* 0x00006004ff0c7984 */ /* 0x000ea20008000c00 */
[C---:B------:R-:W-:Y:S02]  /*0670*/  DFMA R30, R58.reuse, R30, R10 ;  /* 0x0000001e3a1e722b */ /* 0x040fe4000000000a */
[C---:B0-----:R-:W-:Y:S01]  /*0680*/  DFMA R26, R58.reuse, R26, R2 ;  /* 0x0000001a3a1a722b */ /* 0x041fe20000000002 */
[----:B------:R-:W5:Y:S01]  /*0690*/  LDG.E.64 R2, desc[UR10][R40.64] ;  /* 0x0000000a28027981 */ /* 0x000f62000c1e1b00 */
[C---:B------:R-:W-:Y:S02]  /*06a0*/  DFMA R24, R58.reuse, R24, R4 ;  /* 0x000000183a18722b */ /* 0x040fe40000000004 */
[C---:B-1----:R-:W-:Y:S01]  /*06b0*/  DFMA R20, R58.reuse, R20, R8 ;  /* 0x000000143a14722b */ /* 0x042fe20000000008 */
[----:B------:R-:W0:Y:S01]  /*06c0*/  LDS.128 R8, [UR4+0x70] ;  /* 0x00007004ff087984 */ /* 0x000e220008000c00 */
[----:B------:R-:W-:-:S03]  /*06d0*/  DFMA R22, R58, R22, R6 ;  /* 0x000000163a16722b */ /* 0x000fc60000000006 */
[----:B------:R-:W-:Y:S01]  /*06e0*/  LDS.128 R4, [UR4+0x90] ;  /* 0x00009004ff047984 */ /* 0x000fe20008000c00 */
[C---:B--2---:R-:W-:Y:S02]  /*06f0*/  DFMA R18, R58.reuse, R12, R18 ;  /* 0x0000000c3a12722b */ /* 0x044fe40000000012 */
[C---:B------:R-:W-:Y:S01]  /*0700*/  DFMA R44, R58.reuse, R14, R44 ;  /* 0x0000000e3a2c722b */ /* 0x040fe2000000002c */
[----:B------:R-:W3:Y:S01]  /*0710*/  LDS.128 R12, [UR4+0xa0] ;  /* 0x0000a004ff0c7984 */ /* 0x000ee20008000c00 */
[C---:B0-----:R-:W-:Y:S02]  /*0720*/  DFMA R46, R58.reuse, R8, R46 ;  /* 0x000000083a2e722b */ /* 0x041fe4000000002e */
[----:B------:R-:W-:Y:S01]  /*0730*/  DFMA R48, R58, R10, R48 ;  /* 0x0000000a3a30722b */ /* 0x000fe20000000030 */
[----:B------:R-:W0:Y:S01]  /*0740*/  LDS.128 R8, [UR4+0xb0] ;  /* 0x0000b004ff087984 */ /* 0x000e220008000c00 */
[C---:B---3--:R-:W-:Y:S02]  /*0750*/  DFMA R52, R42.reuse, R12, R52 ;  /* 0x0000000c2a34722b */ /* 0x048fe40000000034 */
[C---:B------:R-:W-:Y:S01]  /*0760*/  DFMA R16, R42.reuse, R14, R16 ;  /* 0x0000000e2a10722b */ /* 0x040fe20000000010 */
[----:B------:R-:W1:Y:S01]  /*0770*/  LDS.128 R12, [UR4+0xd0] ;  /* 0x0000d004ff0c7984 */ /* 0x000e620008000c00 */
[----:B------:R-:W-:-:S02]  /*0780*/  DFMA R56, R42, R4, R56 ;  /* 0x000000042a38722b */ /* 0x000fc40000000038 */
[C---:B------:R-:W-:Y:S01]  /*0790*/  DFMA R50, R42.reuse, R6, R50 ;  /* 0x000000062a32722b */ /* 0x040fe20000000032 */
[----:B------:R-:W2:Y:S01]  /*07a0*/  LDS.128 R4, [UR4+0xc0] ;  /* 0x0000c004ff047984 */ /* 0x000ea20008000c00 */
[C---:B0-----:R-:W-:Y:S02]  /*07b0*/  DFMA R60, R42.reuse, R8, R60 ;  /* 0x000000082a3c722b */ /* 0x041fe4000000003c */
[----:B------:R-:W-:Y:S01]  /*07c0*/  DFMA R28, R42, R10, R28 ;  /* 0x0000000a2a1c722b */ /* 0x000fe2000000001c */
[----:B------:R-:W0:Y:S01]  /*07d0*/  LDS.128 R8, [UR4+0xe0] ;  /* 0x0000e004ff087984 */ /* 0x000e220008000c00 */
[----:B------:R-:W-:-:S05]  /*07e0*/  IMAD.WIDE R58, R35, 0x8, R40 ;  /* 0x00000008233a7825 */ /* 0x000fca00078e0228 */
[----:B------:R3:W5:Y:S01]  /*07f0*/  LDG.E.64 R40, desc[UR10][R58.64] ;  /* 0x0000000a3a287981 */ /* 0x000762000c1e1b00 */
[C---:B-1----:R-:W-:Y:S02]  /*0800*/  DFMA R22, R42.reuse, R12, R22 ;  /* 0x0000000c2a16722b */ /* 0x042fe40000000016 */
[C---:B------:R-:W-:Y:S01]  /*0810*/  DFMA R24, R42.reuse, R14, R24 ;  /* 0x0000000e2a18722b */ /* 0x040fe20000000018 */
[----:B------:R-:W1:Y:S04]  /*0820*/  LDS.64 R12, [UR4+0x88] ;  /* 0x00008804ff0c7984 */ /* 0x000e680008000a00 */
[----:B------:R-:W4:Y:S01]  /*0830*/  LDS.64 R14, [UR4+0x100] ;  /* 0x00010004ff0e7984 */ /* 0x000f220008000a00 */
[C---:B--2---:R-:W-:Y:S02]  /*0840*/  DFMA R30, R42.reuse, R4, R30 ;  /* 0x000000042a1e722b */ /* 0x044fe4000000001e */
[C---:B------:R-:W-:Y:S01]  /*0850*/  DFMA R20, R42.reuse, R6, R20 ;  /* 0x000000062a14722b */ /* 0x040fe20000000014 */
[----:B------:R-:W2:Y:S01]  /*0860*/  LDS.128 R4, [UR4+0xf0] ;  /* 0x0000f004ff047984 */ /* 0x000ea20008000c00 */
[----:B0-----:R-:W-:-:S02]  /*0870*/  DFMA R26, R42, R8, R26 ;  /* 0x000000082a1a722b */ /* 0x001fc4000000001a */
[C---:B------:R-:W-:Y:S01]  /*0880*/  DFMA R18, R42.reuse, R10, R18 ;  /* 0x0000000a2a12722b */ /* 0x040fe20000000012 */
[----:B------:R-:W0:Y:S01]  /*0890*/  LDS.128 R8, [UR4+0x110] ;  /* 0x00011004ff087984 */ /* 0x000e220008000c00 */
[C---:B-1----:R-:W-:Y:S02]  /*08a0*/  DFMA R54, R42.reuse, R12, R54 ;  /* 0x0000000c2a36722b */ /* 0x042fe40000000036 */
[C---:B----4-:R-:W-:Y:S01]  /*08b0*/  DFMA R48, R42.reuse, R14, R48 ;  /* 0x0000000e2a30722b */ /* 0x050fe20000000030 */
[----:B------:R-:W1:Y:S01]  /*08c0*/  LDS.128 R12, [UR4+0x130] ;  /* 0x00013004ff0c7984 */ /* 0x000e620008000c00 */
[C---:B--2---:R-:W-:Y:S02]  /*08d0*/  DFMA R44, R42.reuse, R4, R44 ;  /* 0x000000042a2c722b */ /* 0x044fe4000000002c */
[----:B------:R-:W-:Y:S01]  /*08e0*/  DFMA R46, R42, R6, R46 ;  /* 0x000000062a2e722b */ /* 0x000fe2000000002e */
[----:B------:R-:W2:Y:S01]  /*08f0*/  LDS.128 R4, [UR4+0x120] ;  /* 0x00012004ff047984 */ /* 0x000ea20008000c00 */
[----:B0-----:R-:W-:-:S02]  /*0900*/  DFMA R42, R38, R8, R54 ;  /* 0x00000008262a722b */ /* 0x001fc40000000036 */
[C---:B------:R-:W-:Y:S01]  /*0910*/  DFMA R56, R38.reuse, R10, R56 ;  /* 0x0000000a2638722b */ /* 0x040fe20000000038 */
[----:B------:R-:W0:Y:S01]  /*0920*/  LDS.128 R8, [UR4+0x140] ;  /* 0x00014004ff087984 */ /* 0x000e220008000c00 */
[C---:B-1----:R-:W-:Y:S02]  /*0930*/  DFMA R16, R38.reuse, R12, R16 ;  /* 0x0000000c2610722b */ /* 0x042fe40000000010 */
[C---:B------:R-:W-:Y:S01]  /*0940*/  DFMA R60, R38.reuse, R14, R60 ;  /* 0x0000000e263c722b */ /* 0x040fe2000000003c */
[----:B------:R-:W1:Y:S01]  /*0950*/  LDS.128 R12, [UR4+0x160] ;  /* 0x00016004ff0c7984 */ /* 0x000e620008000c00 */
[----:B---3--:R-:W-:Y:S01]  /*0960*/  IMAD.WIDE R58, R35, 0x8, R58 ;  /* 0x00000008233a7825 */ /* 0x008fe200078e023a */
[C---:B--2---:R-:W-:Y:S02]  /*0970*/  DFMA R50, R38.reuse, R4, R50 ;  /* 0x000000042632722b */ /* 0x044fe40000000032 */
[C---:B------:R-:W-:Y:S01]  /*0980*/  DFMA R52, R38.reuse, R6, R52 ;  /* 0x000000062634722b */ /* 0x040fe20000000034 */
[----:B------:R-:W2:Y:S01]  /*0990*/  LDS.128 R4, [UR4+0x150] ;  /* 0x00015004ff047984 */ /* 0x000ea20008000c00 */
[----:B0-----:R-:W-:-:S02]  /*09a0*/  DFMA R28, R38, R8, R28 ;  /* 0x00000008261c722b */ /* 0x001fc4000000001c */
[C---:B------:R-:W-:Y:S01]  /*09b0*/  DFMA R30, R38.reuse, R10, R30 ;  /* 0x0000000a261e722b */ /* 0x040fe2000000001e */
[----:B------:R-:W0:Y:S01]  /*09c0*/  LDS.128 R8, [UR4+0x170] ;  /* 0x00017004ff087984 */ /* 0x000e220008000c00 */
[----:B-1----:R-:W-:-:S03]  /*09d0*/  DFMA R54, R38, R14, R26 ;  /* 0x0000000e2636722b */ /* 0x002fc6000000001a */
[----:B------:R1:W3:Y:S01]  /*09e0*/  LDG.E.64 R26, desc[UR10][R58.64] ;  /* 0x0000000a3a1a7981 */ /* 0x0002e2000c1e1b00 */
[C---:B--2---:R-:W-:Y:S02]  /*09f0*/  DFMA R20, R38.reuse, R4, R20 ;  /* 0x000000042614722b */ /* 0x044fe40000000014 */
[C---:B------:R-:W-:Y:S01]  /*0a00*/  DFMA R22, R38.reuse, R6, R22 ;  /* 0x000000062616722b */ /* 0x040fe20000000016 */
[----:B------:R-:W2:Y:S01]  /*0a10*/  LDS.128 R4, [UR4+0x180] ;  /* 0x00018004ff047984 */ /* 0x000ea20008000c00 */
[C---:B------:R-:W-:Y:S02]  /*0a20*/  DFMA R24, R38.reuse, R12, R24 ;  /* 0x0000000c2618722b */ /* 0x040fe40000000018 */
[C---:B0-----:R-:W-:Y:S01]  /*0a30*/  DFMA R18, R38.reuse, R8, R18 ;  /* 0x000000082612722b */ /* 0x041fe20000000012 */
[----:B------:R-:W5:Y:S01]  /*0a40*/  LDS.128 R12, [UR4+0x1a0] ;  /* 0x0001a004ff0c7984 */ /* 0x000f620008000c00 */
[----:B------:R-:W-:-:S03]  /*0a50*/  DFMA R44, R38, R10, R44 ;  /* 0x0000000a262c722b */ /* 0x000fc6000000002c */
[----:B------:R-:W0:Y:S01]  /*0a60*/  LDS.128 R8, [UR4+0x1b0] ;  /* 0x0001b004ff087984 */ /* 0x000e220008000c00 */
[C---:B--2---:R-:W-:Y:S02]  /*0a70*/  DFMA R46, R38.reuse, R4, R46 ;  /* 0x00000004262e722b */ /* 0x044fe4000000002e */
[----:B------:R-:W-:Y:S01]  /*0a80*/  DFMA R48, R38, R6, R48 ;  /* 0x000000062630722b */ /* 0x000fe20000000030 */
[----:B------:R-:W2:Y:S01]  /*0a90*/  LDS.128 R4, [UR4+0x1c0] ;  /* 0x0001c004ff047984 */ /* 0x000ea20008000c00 */
[C---:B-----5:R-:W-:Y:S02]  /*0aa0*/  DFMA R56, R2.reuse, R12, R56 ;  /* 0x0000000c0238722b */ /* 0x060fe40000000038 */
[C---:B------:R-:W-:Y:S02]  /*0ab0*/  DFMA R50, R2.reuse, R14, R50 ;  /* 0x0000000e0232722b */ /* 0x040fe40000000032 */
[C---:B0-----:R-:W-:Y:S01]  /*0ac0*/  DFMA R52, R2.reuse, R8, R52 ;  /* 0x000000080234722b */ /* 0x041fe20000000034 */
[----:B------:R-:W0:Y:S01]  /*0ad0*/  LDS.128 R12, [UR4+0x1d0] ;  /* 0x0001d004ff0c7984 */ /* 0x000e220008000c00 */
[----:B------:R-:W-:-:S03]  /*0ae0*/  DFMA R16, R2, R10, R16 ;  /* 0x0000000a0210722b */ /* 0x000fc60000000010 */
[----:B------:R-:W4:Y:S01]  /*0af0*/  LDS.128 R8, [UR4+0x1e0] ;  /* 0x0001e004ff087984 */ /* 0x000f220008000c00 */
[----:B-1----:R-:W-:-:S05]  /*0b00*/  IMAD.WIDE R58, R35, 0x8, R58 ;  /* 0x00000008233a7825 */ /* 0x002fca00078e023a */
[----:B------:R1:W5:Y:S01]  /*0b10*/  LDG.E.64 R38, desc[UR10][R58.64] ;  /* 0x0000000a3a267981 */ /* 0x000362000c1e1b00 */
[C---:B--2---:R-:W-:Y:S02]  /*0b20*/  DFMA R60, R2.reuse, R4, R60 ;  /* 0x00000004023c722b */ /* 0x044fe4000000003c */
[C---:B------:R-:W-:Y:S01]  /*0b30*/  DFMA R28, R2.reuse, R6, R28 ;  /* 0x00000006021c722b */ /* 0x040fe2000000001c */
[----:B------:R-:W2:Y:S01]  /*0b40*/  LDS.128 R4, [UR4+0x1f0] ;  /* 0x0001f004ff047984 */ /* 0x000ea20008000c00 */
[C---:B0-----:R-:W-:Y:S02]  /*0b50*/  DFMA R30, R2.reuse, R12, R30 ;  /* 0x0000000c021e722b */ /* 0x041fe4000000001e */
[C---:B------:R-:W-:Y:S02]  /*0b60*/  DFMA R20, R2.reuse, R14, R20 ;  /* 0x0000000e0214722b */ /* 0x040fe40000000014 */
[C---:B----4-:R-:W-:Y:S01]  /*0b70*/  DFMA R22, R2.reuse, R8, R22 ;  /* 0x000000080216722b */ /* 0x050fe20000000016 */
[----:B------:R-:W0:Y:S04]  /*0b80*/  LDS.128 R12, [UR4+0x200] ;  /* 0x00020004ff0c7984 */ /* 0x000e280008000c00 */
[----:B------:R-:W4:Y:S01]  /*0b90*/  LDS.64 R8, [UR4+0x198] ;  /* 0x00019804ff087984 */ /* 0x000f220008000a00 */
[----:B------:R-:W-:-:S02]  /*0ba0*/  DFMA R24, R2, R10, R24 ;  /* 0x0000000a0218722b */ /* 0x000fc40000000018 */
[C---:B--2---:R-:W-:Y:S02]  /*0bb0*/  DFMA R54, R2.reuse, R4, R54 ;  /* 0x000000040236722b */ /* 0x044fe40000000036 */
[C---:B------:R-:W-:Y:S01]  /*0bc0*/  DFMA R18, R2.reuse, R6, R18 ;  /* 0x000000060212722b */ /* 0x040fe20000000012 */
[----:B------:R-:W2:Y:S01]  /*0bd0*/  LDS.128 R4, [UR4+0x220] ;  /* 0x00022004ff047984 */ /* 0x000ea20008000c00 */
[C---:B0-----:R-:W-:Y:S02]  /*0be0*/  DFMA R44, R2.reuse, R12, R44 ;  /* 0x0000000c022c722b */ /* 0x041fe4000000002c */
[C---:B------:R-:W-:Y:S02]  /*0bf0*/  DFMA R46, R2.reuse, R14, R46 ;  /* 0x0000000e022e722b */ /* 0x040fe4000000002e */
[C---:B----4-:R-:W-:Y:S01]  /*0c00*/  DFMA R42, R2.reuse, R8, R42 ;  /* 0x00000008022a722b */ /* 0x050fe2000000002a */
[----:B------:R-:W0:Y:S04]  /*0c10*/  LDS.128 R12, [UR4+0x240] ;  /* 0x00024004ff0c7984 */ /* 0x000e280008000c00 */
[----:B------:R-:W4:Y:S01]  /*0c20*/  LDS.128 R8, [UR4+0x230] ;  /* 0x00023004ff087984 */ /* 0x000f220008000c00 */
[----:B-1----:R-:W-:Y:S01]  /*0c30*/  IMAD.WIDE R58, R35, 0x8, R58 ;  /* 0x00000008233a7825 */ /* 0x002fe200078e023a */
[----:B------:R-:W-:-:S02]  /*0c40*/  DFMA R48, R2, R62, R48 ;  /* 0x0000003e0230722b */ /* 0x000fc40000000030 */
[----:B------:R-:W-:Y:S01]  /*0c50*/  LDS.64 R62, [UR4+0x2a8] ;  /* 0x0002a804ff3e7984 */ /* 0x000fe20008000a00 */
[----:B--2---:R-:W-:-:S03]  /*0c60*/  DFMA R2, R40, R4, R42 ;  /* 0x000000042802722b */ /* 0x004fc6000000002a */
[----:B------:R1:W2:Y:S01]  /*0c70*/  LDG.E.64 R42, desc[UR10][R58.64] ;  /* 0x0000000a3a2a7981 */ /* 0x0002a2000c1e1b00 */
[C---:B0-----:R-:W-:Y:S02]  /*0c80*/  DFMA R16, R40.reuse, R12, R16 ;  /* 0x0000000c2810722b */ /* 0x041fe40000000010 */
[C---:B------:R-:W-:Y:S02]  /*0c90*/  DFMA R60, R40.reuse, R14, R60 ;  /* 0x0000000e283c722b */ /* 0x040fe4000000003c */
[C---:B----4-:R-:W-:Y:S01]  /*0ca0*/  DFMA R50, R40.reuse, R8, R50 ;  /* 0x000000082832722b */ /* 0x050fe20000000032 */
[----:B------:R-:W0:Y:S01]  /*0cb0*/  LDS.128 R12, [UR4+0x270] ;  /* 0x00027004ff0c7984 */ /* 0x000e220008000c00 */
[----:B------:R-:W-:-:S03]  /*0cc0*/  DFMA R52, R40, R10, R52 ;  /* 0x0000000a2834722b */ /* 0x000fc60000000034 */
[----:B------:R-:W4:Y:S01]  /*0cd0*/  LDS.128 R8, [UR4+0x260] ;  /* 0x00026004ff087984 */ /* 0x000f220008000c00 */
[----:B------:R-:W-:-:S03]  /*0ce0*/  DFMA R56, R40, R6, R56 ;  /* 0x000000062838722b */ /* 0x000fc60000000038 */
[----:B------:R-:W1:Y:S01]  /*0cf0*/  LDS.128 R4, [UR4+0x250] ;  /* 0x00025004ff047984 */ /* 0x000e620008000c00 */
[C---:B0-----:R-:W-:Y:S02]  /*0d00*/  DFMA R24, R40.reuse, R12, R24 ;  /* 0x0000000c2818722b */ /* 0x041fe40000000018 */
[C---:B------:R-:W-:Y:S02]  /*0d10*/  DFMA R54, R40.reuse, R14, R54 ;  /* 0x0000000e2836722b */ /* 0x040fe40000000036 */
[C---:B----4-:R-:W-:Y:S01]  /*0d20*/  DFMA R20, R40.reuse, R8, R20 ;  /* 0x000000082814722b */ /* 0x050fe20000000014 */
[----:B------:R-:W-:Y:S01]  /*0d30*/  LDS.128 R12, [UR4+0x2b0] ;  /* 0x0002b004ff0c7984 */ /* 0x000fe20008000c00 */
[----:B------:R-:W-:-:S03]  /*0d40*/  DFMA R22, R40, R10, R22 ;  /* 0x0000000a2816722b */ /* 0x000fc60000000016 */
[----:B------:R-:W0:Y:S01]  /*0d50*/  LDS.128 R8, [UR4+0x290] ;  /* 0x00029004ff087984 */ /* 0x000e220008000c00 */
[C---:B-1----:R-:W-:Y:S02]  /*0d60*/  DFMA R28, R40.reuse, R4, R28 ;  /* 0x00000004281c722b */ /* 0x042fe4000000001c */
[C---:B------:R-:W-:Y:S01]  /*0d70*/  DFMA R30, R40.reuse, R6, R30 ;  /* 0x00000006281e722b */ /* 0x040fe2000000001e */
[----:B------:R-:W1:Y:S01]  /*0d80*/  LDS.128 R4, [UR4+0x280] ;  /* 0x00028004ff047984 */ /* 0x000e620008000c00 */
[----:B------:R-:W-:Y:S01]  /*0d90*/  IMAD.WIDE R58, R35, 0x8, R58 ;  /* 0x00000008233a7825 */ /* 0x000fe200078e023a */
[C---:B0-----:R-:W-:Y:S02]  /*0da0*/  DFMA R46, R40.reuse, R8, R46 ;  /* 0x00000008282e722b */ /* 0x041fe4000000002e */
[----:B------:R-:W-:Y:S01]  /*0db0*/  DFMA R48, R40, R10, R48 ;  /* 0x0000000a2830722b */ /* 0x000fe20000000030 */
[----:B------:R-:W0:Y:S01]  /*0dc0*/  LDS.128 R8, [UR4+0x2d0] ;  /* 0x0002d004ff087984 */ /* 0x000e220008000c00 */
[----:B---3--:R-:W-:-:S02]  /*0dd0*/  DFMA R56, R26, R12, R56 ;  /* 0x0000000c1a38722b */ /* 0x008fc40000000038 */
[----:B------:R-:W-:Y:S01]  /*0de0*/  DFMA R50, R26, R14, R50 ;  /* 0x0000000e1a32722b */ /* 0x000fe20000000032 */
[----:B------:R-:W3:Y:S01]  /*0df0*/  LDS.128 R12, [UR4+0x2e0] ;  /* 0x0002e004ff0c7984 */ /* 0x000ee20008000c00 */
[C---:B-1----:R-:W-:Y:S02]  /*0e00*/  DFMA R18, R40.reuse, R4, R18 ;  /* 0x000000042812722b */ /* 0x042fe40000000012 */
[----:B------:R-:W-:Y:S01]  /*0e10*/  DFMA R44, R40, R6, R44 ;  /* 0x00000006282c722b */ /* 0x000fe2000000002c */
[----:B------:R1:W4:Y:S04]  /*0e20*/  LDG.E.64 R40, desc[UR10][R58.64] ;  /* 0x0000000a3a287981 */ /* 0x000328000c1e1b00 */
[----:B------:R-:W-:Y:S01]  /*0e30*/  LDS.128 R4, [UR4+0x2c0] ;  /* 0x0002c004ff047984 */ /* 0x000fe20008000c00 */
[----:B0-----:R-:W-:-:S02]  /*0e40*/  DFMA R60, R26, R8, R60 ;  /* 0x000000081a3c722b */ /* 0x001fc4000000003c */
[C---:B------:R-:W-:Y:S01]  /*0e50*/  DFMA R28, R26.reuse, R10, R28 ;  /* 0x0000000a1a1c722b */ /* 0x040fe2000000001c */
[----:B------:R-:W0:Y:S01]  /*0e60*/  LDS.128 R8, [UR4+0x300] ;  /* 0x00030004ff087984 */ /* 0x000e220008000c00 */
[C---:B---3--:R-:W-:Y:S02]  /*0e70*/  DFMA R30, R26.reuse, R12, R30 ;  /* 0x0000000c1a1e722b */ /* 0x048fe4000000001e */
[C---:B------:R-:W-:Y:S01]  /*0e80*/  DFMA R20, R26.reuse, R14, R20 ;  /* 0x0000000e1a14722b */ /* 0x040fe20000000014 */
[----:B------:R-:W3:Y:S01]  /*0e90*/  LDS.128 R12, [UR4+0x310] ;  /* 0x00031004ff0c7984 */ /* 0x000ee20008000c00 */
[C---:B0-----:R-:W-:Y:S02]  /*0ea0*/  DFMA R54, R26.reuse, R8, R54 ;  /* 0x000000081a36722b */ /* 0x041fe40000000036 */
[C---:B------:R-:W-:Y:S01]  /*0eb0*/  DFMA R18, R26.reuse, R10, R18 ;  /* 0x0000000a1a12722b */ /* 0x040fe20000000012 */
[----:B------:R-:W5:Y:S01]  /*0ec0*/  LDS.128 R8, [UR4+0x340] ;  /* 0x00034004ff087984 */ /* 0x000f620008000c00 */
[----:B---3--:R-:W-:-:S02]  /*0ed0*/  DFMA R44, R26, R12, R44 ;  /* 0x0000000c1a2c722b */ /* 0x008fc4000000002c */
[C---:B------:R-:W-:Y:S01]  /*0ee0*/  DFMA R46, R26.reuse, R14, R46 ;  /* 0x0000000e1a2e722b */ /* 0x040fe2000000002e */
[----:B------:R-:W0:Y:S01]  /*0ef0*/  LDS.128 R12, [UR4+0x350] ;  /* 0x00035004ff0c7984 */ /* 0x000e220008000c00 */
[C---:B------:R-:W-:Y:S02]  /*0f00*/  DFMA R52, R26.reuse, R4, R52 ;  /* 0x000000041a34722b */ /* 0x040fe40000000034 */
[----:B------:R-:W-:Y:S01]  /*0f10*/  DFMA R16, R26, R6, R16 ;  /* 0x000000061a10722b */ /* 0x000fe20000000010 */
[----:B------:R-:W3:Y:S01]  /*0f20*/  LDS.128 R4, [UR4+0x2f0] ;  /* 0x0002f004ff047984 */ /* 0x000ee20008000c00 */
[----:B-----5:R-:W-:-:S04]  /*0f30*/  DFMA R50, R38, R8, R50 ;  /* 0x000000082632722b */ /* 0x020fc80000000032 */
[C---:B------:R-:W-:Y:S01]  /*0f40*/  DFMA R52, R38.reuse, R10, R52 ;  /* 0x0000000a2634722b */ /* 0x040fe20000000034 */
[----:B------:R-:W5:Y:S01]  /*0f50*/  LDS.128 R8, [UR4+0x370] ;  /* 0x00037004ff087984 */ /* 0x000f620008000c00 */
[C---:B0-----:R-:W-:Y:S02]  /*0f60*/  DFMA R16, R38.reuse, R12, R16 ;  /* 0x0000000c2610722b */ /* 0x041fe40000000010 */
[----:B------:R-:W-:Y:S01]  /*0f70*/  DFMA R60, R38, R14, R60 ;  /* 0x0000000e263c722b */ /* 0x000fe2000000003c */
[----:B------:R-:W0:Y:S01]  /*0f80*/  LDS.128 R12, [UR4+0x380] ;  /* 0x00038004ff0c7984 */ /* 0x000e220008000c00 */
[C---:B---3--:R-:W-:Y:S02]  /*0f90*/  DFMA R22, R26.reuse, R4, R22 ;  /* 0x000000041a16722b */ /* 0x048fe40000000016 */
[C---:B------:R-:W-:Y:S01]  /*0fa0*/  DFMA R24, R26.reuse, R6, R24 ;  /* 0x000000061a18722b */ /* 0x040fe20000000018 */
[----:B------:R-:W3:Y:S01]  /*0fb0*/  LDS.128 R4, [UR4+0x330] ;  /* 0x00033004ff047984 */ /* 0x000ee20008000c00 */
[----:B-1----:R-:W-:Y:S01]  /*0fc0*/  IMAD.WIDE R58, R35, 0x8, R58 ;  /* 0x00000008233a7825 */ /* 0x002fe200078e023a */
[----:B------:R-:W-:-:S02]  /*0fd0*/  DFMA R2, R26, R62, R2 ;  /* 0x0000003e1a02722b */ /* 0x000fc40000000002 */
[----:B------:R-:W-:Y:S01]  /*0fe0*/  DFMA R48, R26, R64, R48 ;  /* 0x000000401a30722b */ /* 0x000fe20000000030 */
[----:B------:R-:W-:Y:S04]  /*0ff0*/  LDS.64 R62, [UR4+0x430] ;  /* 0x00043004ff3e7984 */ /* 0x000fe80008000a00 */
[----:B------:R1:W4:Y:S04]  /*1000*/  LDG.E.64 R26, desc[UR10][R58.64] ;  /* 0x0000000a3a1a7981 */ /* 0x000328000c1e1b00 */
[----:B------:R-:W-:Y:S01]  /*1010*/  LDS.64 R64, [UR4+0x3b8] ;  /* 0x0003b804ff407984 */ /* 0x000fe20008000a00 */
[----:B-----5:R-:W-:-:S02]  /*1020*/  DFMA R20, R38, R8, R20 ;  /* 0x000000082614722b */ /* 0x020fc40000000014 */
[C---:B------:R-:W-:Y:S01]  /*1030*/  DFMA R22, R38.reuse, R10, R22 ;  /* 0x0000000a2616722b */ /* 0x040fe20000000016 */
[----:B------:R-:W5:Y:S01]  /*1040*/  LDS.128 R8, [UR4+0x3a0] ;  /* 0x0003a004ff087984 */ /* 0x000f620008000c00 */
[C---:B0-----:R-:W-:Y:S02]  /*1050*/  DFMA R24, R38.reuse, R12, R24 ;  /* 0x0000000c2618722b */ /* 0x041fe40000000018 */
[C---:B------:R-:W-:Y:S01]  /*1060*/  DFMA R54, R38.reuse, R14, R54 ;  /* 0x0000000e2636722b */ /* 0x040fe20000000036 */
[----:B------:R-:W2:Y:S01]  /*1070*/  LDS.128 R12, [UR4+0x3c0] ;  /* 0x0003c004ff0c7984 */ /* 0x000ea20008000c00 */
[C---:B---3--:R-:W-:Y:S02]  /*1080*/  DFMA R2, R38.reuse, R4, R2 ;  /* 0x000000042602722b */ /* 0x048fe40000000002 */
[C---:B------:R-:W-:Y:S01]  /*1090*/  DFMA R56, R38.reuse, R6, R56 ;  /* 0x000000062638722b */ /* 0x040fe20000000038 */
[----:B------:R-:W0:Y:S01]  /*10a0*/  LDS.128 R4, [UR4+0x360] ;  /* 0x00036004ff047984 */ /* 0x000e220008000c00 */
[----:B-----5:R-:W-:-:S02]  /*10b0*/  DFMA R46, R38, R8, R46 ;  /* 0x00000008262e722b */ /* 0x020fc4000000002e */
[----:B------:R-:W-:Y:S01]  /*10c0*/  DFMA R48, R38, R10, R48 ;  /* 0x0000000a2630722b */ /* 0x000fe20000000030 */
[----:B------:R-:W3:Y:S03]  /*10d0*/  LDS.128 R8, [UR4+0x3e0] ;  /* 0x0003e004ff087984 */ /* 0x000ee60008000c00 */
[C---:B--2---:R-:W-:Y:S02]  /*10e0*/  DFMA R56, R42.reuse, R12, R56 ;  /* 0x0000000c2a38722b */ /* 0x044fe40000000038 */
[----:B------:R-:W-:Y:S01]  /*10f0*/  DFMA R50, R42, R14, R50 ;  /* 0x0000000e2a32722b */ /* 0x000fe20000000032 */
[----:B------:R-:W2:Y:S01]  /*1100*/  LDS.128 R12, [UR4+0x3f0] ;  /* 0x0003f004ff0c7984 */ /* 0x000ea20008000c00 */
[C---:B0-----:R-:W-:Y:S02]  /*1110*/  DFMA R28, R38.reuse, R4, R28 ;  /* 0x00000004261c722b */ /* 0x041fe4000000001c */
[----:B------:R-:W-:Y:S01]  /*1120*/  DFMA R30, R38, R6, R30 ;  /* 0x00000006261e722b */ /* 0x000fe2000000001e */
[----:B------:R-:W0:Y:S01]  /*1130*/  LDS.128 R4, [UR4+0x390] ;  /* 0x00039004ff047984 */ /* 0x000e220008000c00 */
[----:B---3--:R-:W-:-:S04]  /*1140*/  DFMA R60, R42, R8, R60 ;  /* 0x000000082a3c722b */ /* 0x008fc8000000003c */
[C---:B------:R-:W-:Y:S01]  /*1150*/  DFMA R28, R42.reuse, R10, R28 ;  /* 0x0000000a2a1c722b */ /* 0x040fe2000000001c */
[----:B------:R-:W3:Y:S01]  /*1160*/  LDS.128 R8, [UR4+0x410] ;  /* 0x00041004ff087984 */ /* 0x000ee20008000c00 */
[C---:B--2---:R-:W-:Y:S02]  /*1170*/  DFMA R30, R42.reuse, R12, R30 ;  /* 0x0000000c2a1e722b */ /* 0x044fe4000000001e */
[----:B------:R-:W-:Y:S01]  /*1180*/  DFMA R20, R42, R14, R20 ;  /* 0x0000000e2a14722b */ /* 0x000fe20000000014 */
[----:B------:R-:W2:Y:S01]  /*1190*/  LDS.128 R12, [UR4+0x420] ;  /* 0x00042004ff0c7984 */ /* 0x000ea20008000c00 */
[C---:B0-----:R-:W-:Y:S02]  /*11a0*/  DFMA R18, R38.reuse, R4, R18 ;  /* 0x000000042612722b */ /* 0x041fe40000000012 */
[----:B------:R-:W-:Y:S01]  /*11b0*/  DFMA R44, R38, R6, R44 ;  /* 0x00000006262c722b */ /* 0x000fe2000000002c */
[----:B------:R-:W0:Y:S01]  /*11c0*/  LDS.128 R4, [UR4+0x3d0] ;  /* 0x0003d004ff047984 */ /* 0x000e220008000c00 */
[----:B-1----:R-:W-:-:S04]  /*11d0*/  IMAD.WIDE R58, R35, 0x8, R58 ;  /* 0x00000008233a7825 */ /* 0x002fc800078e023a */
[C---:B---3--:R-:W-:Y:S02]  /*11e0*/  DFMA R38, R42.reuse, R10, R18 ;  /* 0x0000000a2a26722b */ /* 0x048fe40000000012 */
[----:B------:R1:W3:Y:S01]  /*11f0*/  LDG.E.64 R18, desc[UR10][R58.64] ;  /* 0x0000000a3a127981 */ /* 0x0002e2000c1e1b00 */
[----:B------:R-:W-:-:S03]  /*1200*/  DFMA R54, R42, R8, R54 ;  /* 0x000000082a36722b */ /* 0x000fc60000000036 */
[----:B------:R-:W4:Y:S01]  /*1210*/  LDS.128 R8, [UR4+0x450] ;  /* 0x00045004ff087984 */ /* 0x000f220008000c00 */
[C---:B--2---:R-:W-:Y:S02]  /*1220*/  DFMA R44, R42.reuse, R12, R44 ;  /* 0x0000000c2a2c722b */ /* 0x044fe4000000002c */
[C---:B------:R-:W-:Y:S01]  /*1230*/  DFMA R46, R42.reuse, R14, R46 ;  /* 0x0000000e2a2e722b */ /* 0x040fe2000000002e */
[----:B------:R-:W2:Y:S01]  /*1240*/  LDS.128 R12, [UR4+0x460] ;  /* 0x00046004ff0c7984 */ /* 0x000ea20008000c00 */
[C---:B0-----:R-:W-:Y:S02]  /*1250*/  DFMA R52, R42.reuse, R4, R52 ;  /* 0x000000042a34722b */ /* 0x041fe40000000034 */
[----:B------:R-:W-:Y:S01]  /*1260*/  DFMA R16, R42, R6, R16 ;  /* 0x000000062a10722b */ /* 0x000fe20000000010 */
[----:B------:R-:W0:Y:S01]  /*1270*/  LDS.128 R4, [UR4+0x400] ;  /* 0x00040004ff047984 */ /* 0x000e220008000c00 */
[----:B----4-:R-:W-:-:S06]  /*1280*/  DFMA R50, R40, R8, R50 ;  /* 0x000000082832722b */ /* 0x010fcc0000000032 */
[C---:B--2---:R-:W-:Y:S02]  /*1290*/  DFMA R16, R40.reuse, R12, R16 ;  /* 0x0000000c2810722b */ /* 0x044fe40000000010 */
[C---:B------:R-:W-:Y:S01]  /*12a0*/  DFMA R60, R40.reuse, R14, R60 ;  /* 0x0000000e283c722b */ /* 0x040fe2000000003c */
[----:B------:R-:W2:Y:S01]  /*12b0*/  LDS.128 R12, [UR4+0x490] ;  /* 0x00049004ff0c7984 */ /* 0x000ea20008000c00 */
[----:B------:R-:W-:-:S03]  /*12c0*/  DFMA R52, R40, R10, R52 ;  /* 0x0000000a2834722b */ /* 0x000fc60000000034 */
[----:B------:R-:W4:Y:S01]  /*12d0*/  LDS.128 R8, [UR4+0x480] ;  /* 0x00048004ff087984 */ /* 0x000f220008000c00 */
[C---:B0-----:R-:W-:Y:S02]  /*12e0*/  DFMA R22, R42.reuse, R4, R22 ;  /* 0x000000042a16722b */ /* 0x041fe40000000016 */
[C---:B------:R-:W-:Y:S01]  /*12f0*/  DFMA R24, R42.reuse, R6, R24 ;  /* 0x000000062a18722b */ /* 0x040fe20000000018 */
[----:B------:R-:W0:Y:S01]  /*1300*/  LDS.128 R4, [UR4+0x440] ;  /* 0x00044004ff047984 */ /* 0x000e220008000c00 */
[----:B-1----:R-:W-:Y:S01]  /*1310*/  IMAD.WIDE R58, R35, 0x8, R58 ;  /* 0x00000008233a7825 */ /* 0x002fe200078e023a */
[C---:B------:R-:W-:Y:S02]  /*1320*/  DFMA R2, R42.reuse, R64, R2 ;  /* 0x000000402a02722b */ /* 0x040fe40000000002 */
[----:B------:R-:W-:Y:S01]  /*1330*/  DFMA R48, R42, R62, R48 ;  /* 0x0000003e2a30722b */ /* 0x000fe20000000030 */
[----:B------:R-:W-:Y:S02]  /*1340*/  LDS.64 R62, [UR4+0x540] ;  /* 0x00054004ff3e7984 */ /* 0x000fe40008000a00 */
[----:B--2---:R-:W-:-:S02]  /*1350*/  DFMA R42, R40, R12, R24 ;  /* 0x0000000c282a722b */ /* 0x004fc40000000018 */
[----:B------:R1:W2:Y:S01]  /*1360*/  LDG.E.64 R24, desc[UR10][R58.64] ;  /* 0x0000000a3a187981 */ /* 0x0002a2000c1e1b00 */
[C---:B----4-:R-:W-:Y:S02]  /*1370*/  DFMA R20, R40.reuse, R8, R20 ;  /* 0x000000082814722b */ /* 0x050fe40000000014 */
[C---:B------:R-:W-:Y:S01]  /*1380*/  DFMA R22, R40.reuse, R10, R22 ;  /* 0x0000000a2816722b */ /* 0x040fe20000000016 */
[----:B------:R-:W4:Y:S01]  /*1390*/  LDS.128 R8, [UR4+0x4b0] ;  /* 0x0004b004ff087984 */ /* 0x000f220008000c00 */
[C---:B0-----:R-:W-:Y:S02]  /*13a0*/  DFMA R2, R40.reuse, R4, R2 ;  /* 0x000000042802722b */ /* 0x041fe40000000002 */
[C---:B------:R-:W-:Y:S01]  /*13b0*/  DFMA R56, R40.reuse, R6, R56 ;  /* 0x000000062838722b */ /* 0x040fe20000000038 */
[----:B------:R-:W0:Y:S01]  /*13c0*/  LDS.128 R4, [UR4+0x470] ;  /* 0x00047004ff047984 */ /* 0x000e220008000c00 */
[----:B------:R-:W-:-:S03]  /*13d0*/  DFMA R54, R40, R14, R54 ;  /* 0x0000000e2836722b */ /* 0x000fc60000000036 */
[----:B------:R-:W5:Y:S01]  /*13e0*/  LDS.128 R12, [UR4+0x4d0] ;  /* 0x0004d004ff0c7984 */ /* 0x000f620008000c00 */
[C---:B----4-:R-:W-:Y:S02]  /*13f0*/  DFMA R46, R40.reuse, R8, R46 ;  /* 0x00000008282e722b */ /* 0x050fe4000000002e */
[C---:B------:R-:W-:Y:S01]  /*1400*/  DFMA R48, R40.reuse, R10, R48 ;  /* 0x0000000a2830722b */ /* 0x040fe20000000030 */
[----:B------:R-:W4:Y:S01]  /*1410*/  LDS.128 R8, [UR4+0x4f0] ;  /* 0x0004f004ff087984 */ /* 0x000f220008000c00 */
[C---:B0-----:R-:W-:Y:S02]  /*1420*/  DFMA R28, R40.reuse, R4, R28 ;  /* 0x00000004281c722b */ /* 0x041fe4000000001c */
[----:B------:R-:W-:Y:S01]  /*1430*/  DFMA R30, R40, R6, R30 ;  /* 0x00000006281e722b */ /* 0x000fe2000000001e */
[----:B------:R-:W0:Y:S01]  /*1440*/  LDS.128 R4, [UR4+0x4a0] ;  /* 0x0004a004ff047984 */ /* 0x000e220008000c00 */
[C---:B-----5:R-:W-:Y:S02]  /*1450*/  DFMA R56, R26.reuse, R12, R56 ;  /* 0x0000000c1a38722b */ /* 0x060fe40000000038 */
[C---:B------:R-:W-:Y:S01]  /*1460*/  DFMA R50, R26.reuse, R14, R50 ;  /* 0x0000000e1a32722b */ /* 0x040fe20000000032 */
[----:B------:R-:W5:Y:S01]  /*1470*/  LDS.128 R12, [UR4+0x500] ;  /* 0x00050004ff0c7984 */ /* 0x000f620008000c00 */
[----:B----4-:R-:W-:-:S02]  /*1480*/  DFMA R60, R26, R8, R60 ;  /* 0x000000081a3c722b */ /* 0x010fc4000000003c */
[----:B------:R-:W-:Y:S01]  /*1490*/  DFMA R28, R26, R10, R28 ;  /* 0x0000000a1a1c722b */ /* 0x000fe2000000001c */
[----:B------:R-:W4:Y:S01]  /*14a0*/  LDS.128 R8, [UR4+0x520] ;  /* 0x00052004ff087984 */ /* 0x000f220008000c00 */
[C---:B0-----:R-:W-:Y:S02]  /*14b0*/  DFMA R38, R40.reuse, R4, R38 ;  /* 0x000000042826722b */ /* 0x041fe40000000026 */
[----:B------:R-:W-:Y:S01]  /*14c0*/  DFMA R44, R40, R6, R44 ;  /* 0x00000006282c722b */ /* 0x000fe2000000002c */
[----:B------:R-:W0:Y:S01]  /*14d0*/  LDS.128 R4, [UR4+0x4e0] ;  /* 0x0004e004ff047984 */ /* 0x000e220008000c00 */
[----:B-1----:R-:W-:Y:S01]  /*14e0*/  IMAD.WIDE R58, R35, 0x8, R58 ;  /* 0x00000008233a7825 */ /* 0x002fe200078e023a */
[C---:B-----5:R-:W-:Y:S02]  /*14f0*/  DFMA R30, R26.reuse, R12, R30 ;  /* 0x0000000c1a1e722b */ /* 0x060fe4000000001e */
[C---:B------:R-:W-:Y:S01]  /*1500*/  DFMA R20, R26.reuse, R14, R20 ;  /* 0x0000000e1a14722b */ /* 0x040fe20000000014 */
[----:B------:R-:W1:Y:S01]  /*1510*/  LDS.128 R12, [UR4+0x530] ;  /* 0x00053004ff0c7984 */ /* 0x000e620008000c00 */
[----:B----4-:R-:W-:-:S03]  /*1520*/  DFMA R40, R26, R10, R38 ;  /* 0x0000000a1a28722b */ /* 0x010fc60000000026 */
[----:B------:R4:W5:Y:S01]  /*1530*/  LDG.E.64 R38, desc[UR10][R58.64] ;  /* 0x0000000a3a267981 */ /* 0x000962000c1e1b00 */
[C---:B------:R-:W-:Y:S02]  /*1540*/  DFMA R54, R26.reuse, R8, R54 ;  /* 0x000000081a36722b */ /* 0x040fe40000000036 */
[C---:B0-----:R-:W-:Y:S01]  /*1550*/  DFMA R52, R26.reuse, R4, R52 ;  /* 0x000000041a34722b */ /* 0x041fe20000000034 */
[----:B------:R-:W0:Y:S01]  /*1560*/  LDS.64 R8, [UR4+0x4c8] ;  /* 0x0004c804ff087984 */ /* 0x000e220008000a00 */
[----:B------:R-:W-:-:S03]  /*1570*/  DFMA R16, R26, R6, R16 ;  /* 0x000000061a10722b */ /* 0x000fc60000000010 */
[----:B------:R-:W4:Y:S01]  /*1580*/  LDS.128 R4, [UR4+0x510] ;  /* 0x00051004ff047984 */ /* 0x000f220008000c00 */
[C---:B-1----:R-:W-:Y:S02]  /*1590*/  DFMA R44, R26.reuse, R12, R44 ;  /* 0x0000000c1a2c722b */ /* 0x042fe4000000002c */
[C---:B------:R-:W-:Y:S01]  /*15a0*/  DFMA R46, R26.reuse, R14, R46 ;  /* 0x0000000e1a2e722b */ /* 0x040fe2000000002e */
[----:B------:R-:W3:Y:S01]  /*15b0*/  LDS.128 R12, [UR4+0x570] ;  /* 0x00057004ff0c7984 */ /* 0x000ee20008000c00 */
[----:B0-----:R-:W-:-:S03]  /*15c0*/  DFMA R2, R26, R8, R2 ;  /* 0x000000081a02722b */ /* 0x001fc60000000002 */
[----:B------:R-:W0:Y:S01]  /*15d0*/  LDS.128 R8, [UR4+0x560] ;  /* 0x00056004ff087984 */ /* 0x000e220008000c00 */
[C---:B----4-:R-:W-:Y:S02]  /*15e0*/  DFMA R22, R26.reuse, R4, R22 ;  /* 0x000000041a16722b */ /* 0x050fe40000000016 */
[----:B------:R-:W-:Y:S01]  /*15f0*/  DFMA R42, R26, R6, R42 ;  /* 0x000000061a2a722b */ /* 0x000fe2000000002a */
[----:B------:R-:W1:Y:S01]  /*1600*/  LDS.128 R4, [UR4+0x550] ;  /* 0x00055004ff047984 */ /* 0x000e620008000c00 */
[C---:B---3--:R-:W-:Y:S02]  /*1610*/  DFMA R16, R18.reuse, R12, R16 ;  /* 0x0000000c1210722b */ /* 0x048fe40000000010 */
[C---:B------:R-:W-:Y:S01]  /*1620*/  DFMA R60, R18.reuse, R14, R60 ;  /* 0x0000000e123c722b */ /* 0x040fe2000000003c */
[----:B------:R-:W3:Y:S01]  /*1630*/  LDS.128 R12, [UR4+0x5a0] ;  /* 0x0005a004ff0c7984 */ /* 0x000ee20008000c00 */
[C---:B0-----:R-:W-:Y:S02]  /*1640*/  DFMA R50, R18.reuse, R8, R50 ;  /* 0x000000081232722b */ /* 0x041fe40000000032 */
[C---:B------:R-:W-:Y:S01]  /*1650*/  DFMA R52, R18.reuse, R10, R52 ;  /* 0x0000000a1234722b */ /* 0x040fe20000000034 */
[----:B------:R-:W0:Y:S01]  /*1660*/  LDS.128 R8, [UR4+0x590] ;  /* 0x00059004ff087984 */ /* 0x000e220008000c00 */
[----:B-1----:R-:W-:-:S02]  /*1670*/  DFMA R2, R18, R4, R2 ;  /* 0x000000041202722b */ /* 0x002fc40000000002 */
[----:B------:R-:W-:Y:S01]  /*1680*/  DFMA R56, R18, R6, R56 ;  /* 0x000000061238722b */ /* 0x000fe20000000038 */
[----:B------:R-:W1:Y:S01]  /*1690*/  LDS.128 R4, [UR4+0x580] ;  /* 0x00058004ff047984 */ /* 0x000e620008000c00 */
[----:B------:R-:W-:Y:S01]  /*16a0*/  IMAD.WIDE R58, R35, 0x8, R58 ;  /* 0x00000008233a7825 */ /* 0x000fe200078e023a */
[----:B------:R-:W-:-:S04]  /*16b0*/  DFMA R48, R26, R62, R48 ;  /* 0x0000003e1a30722b */ /* 0x000fc80000000030 */
[----:B------:R4:W5:Y:S01]  /*16c0*/  LDG.E.64 R26, desc[UR10][R58.64] ;  /* 0x0000000a3a1a7981 */ /* 0x000962000c1e1b00 */
[C---:B---3--:R-:W-:Y:S02]  /*16d0*/  DFMA R42, R18.reuse, R12, R42 ;  /* 0x0000000c122a722b */ /* 0x048fe4000000002a */
[C---:B------:R-:W-:Y:S01]  /*16e0*/  DFMA R54, R18.reuse, R14, R54 ;  /* 0x0000000e1236722b */ /* 0x040fe20000000036 */
[----:B------:R-:W2:Y:S01]  /*16f0*/  LDS.128 R12, [UR4+0x5e0] ;  /* 0x0005e004ff0c7984 */ /* 0x000ea20008000c00 */
[C---:B0-----:R-:W-:Y:S02]  /*1700*/  DFMA R20, R18.reuse, R8, R20 ;  /* 0x000000081214722b */ /* 0x041fe40000000014 */
[C---:B------:R-:W-:Y:S01]  /*1710*/  DFMA R22, R18.reuse, R10, R22 ;  /* 0x0000000a1216722b */ /* 0x040fe20000000016 */
[----:B------:R-:W0:Y:S01]  /*1720*/  LDS.128 R8, [UR4+0x5c0] ;  /* 0x0005c004ff087984 */ /* 0x000e220008000c00 */
[C---:B-1----:R-:W-:Y:S02]  /*1730*/  DFMA R28, R18.reuse, R4, R28 ;  /* 0x00000004121c722b */ /* 0x042fe4000000001c */
[----:B------:R-:W-:Y:S01]  /*1740*/  DFMA R30, R18, R6, R30 ;  /* 0x00000006121e722b */ /* 0x000fe2000000001e */
[----:B------:R-:W1:Y:S01]  /*1750*/  LDS.128 R4, [UR4+0x5b0] ;  /* 0x0005b004ff047984 */ /* 0x000e620008000c00 */
[----:B--2---:R-:W-:-:S02]  /*1760*/  DFMA R56, R24, R12, R56 ;  /* 0x0000000c1838722b */ /* 0x004fc40000000038 */
[----:B------:R-:W-:Y:S01]  /*1770*/  DFMA R50, R24, R14, R50 ;  /* 0x0000000e1832722b */ /* 0x000fe20000000032 */
[----:B------:R-:W2:Y:S01]  /*1780*/  LDS.128 R12, [UR4+0x610] ;  /* 0x00061004ff0c7984 */ /* 0x000ea20008000c00 */
[C---:B0-----:R-:W-:Y:S02]  /*1790*/  DFMA R46, R18.reuse, R8, R46 ;  /* 0x00000008122e722b */ /* 0x041fe4000000002e */
[C---:B------:R-:W-:Y:S01]  /*17a0*/  DFMA R48, R18.reuse, R10, R48 ;  /* 0x0000000a1230722b */ /* 0x040fe20000000030 */
[----:B------:R-:W0:Y:S01]  /*17b0*/  LDS.128 R8, [UR4+0x600] ;  /* 0x00060004ff087984 */ /* 0x000e220008000c00 */
[C---:B-1----:R-:W-:Y:S02]  /*17c0*/  DFMA R40, R18.reuse, R4, R40 ;  /* 0x000000041228722b */ /* 0x042fe40000000028 */
[----:B------:R-:W-:Y:S01]  /*17d0*/  DFMA R44, R18, R6, R44 ;  /* 0x00000006122c722b */ /* 0x000fe2000000002c */
[----:B------:R-:W1:Y:S01]  /*17e0*/  LDS.128 R4, [UR4+0x5f0] ;  /* 0x0005f004ff047984 */ /* 0x000e620008000c00 */
[----:B--2---:R-:W-:-:S03]  /*17f0*/  DFMA R30, R24, R12, R30 ;  /* 0x0000000c181e722b */ /* 0x004fc6000000001e */
[----:B------:R-:W2:Y:S01]  /*1800*/  LDS.64 R12, [UR4+0x5d8] ;  /* 0x0005d804ff0c7984 */ /* 0x000ea20008000a00 */
[C---:B0-----:R-:W-:Y:S02]  /*1810*/  DFMA R60, R24.reuse, R8, R60 ;  /* 0x00000008183c722b */ /* 0x041fe4000000003c */
[C---:B------:R-:W-:Y:S01]  /*1820*/  DFMA R28, R24.reuse, R10, R28 ;  /* 0x0000000a181c722b */ /* 0x040fe2000000001c */
[----:B------:R-:W0:Y:S01]  /*1830*/  LDS.128 R8, [UR4+0x630] ;  /* 0x00063004ff087984 */ /* 0x000e220008000c00 */
[C---:B-1----:R-:W-:Y:S02]  /*1840*/  DFMA R52, R24.reuse, R4, R52 ;  /* 0x000000041834722b */ /* 0x042fe40000000034 */
[C---:B------:R-:W-:Y:S01]  /*1850*/  DFMA R16, R24.reuse, R6, R16 ;  /* 0x000000061810722b */ /* 0x040fe20000000010 */
[----:B------:R-:W1:Y:S01]  /*1860*/  LDS.128 R4, [UR4+0x620] ;  /* 0x00062004ff047984 */ /* 0x000e620008000c00 */
[----:B----4-:R-:W-:Y:S01]  /*1870*/  IMAD.WIDE R58, R35, 0x8, R58 ;  /* 0x00000008233a7825 */ /* 0x010fe200078e023a */
[----:B--2---:R-:W-:-:S04]  /*1880*/  DFMA R12, R24, R12, R2 ;  /* 0x0000000c180c722b */ /* 0x004fc80000000002 */
[----:B------:R2:W3:Y:S01]  /*1890*/  LDG.E.64 R2, desc[UR10][R58.64] ;  /* 0x0000000a3a027981 */ /* 0x0004e2000c1e1b00 */
[C---:B0-----:R-:W-:Y:S02]  /*18a0*/  DFMA R54, R24.reuse, R8, R54 ;  /* 0x000000081836722b */ /* 0x041fe40000000036 */
[C---:B------:R-:W-:Y:S01]  /*18b0*/  DFMA R40, R24.reuse, R10, R40 ;  /* 0x0000000a1828722b */ /* 0x040fe20000000028 */
[----:B------:R-:W5:Y:S01]  /*18c0*/  LDS.128 R8, [UR4+0x660] ;  /* 0x00066004ff087984 */ /* 0x000f620008000c00 */
[C---:B-1----:R-:W-:Y:S02]  /*18d0*/  DFMA R22, R24.reuse, R4, R22 ;  /* 0x000000041816722b */ /* 0x042fe40000000016 */
[C---:B------:R-:W-:Y:S01]  /*18e0*/  DFMA R42, R24.reuse, R6, R42 ;  /* 0x00000006182a722b */ /* 0x040fe2000000002a */
[----:B------:R-:W0:Y:S01]  /*18f0*/  LDS.128 R4, [UR4+0x640] ;  /* 0x00064004ff047984 */ /* 0x000e220008000c00 */
[----:B------:R-:W-:-:S03]  /*1900*/  DFMA R20, R24, R14, R20 ;  /* 0x0000000e1814722b */ /* 0x000fc60000000014 */
[----:B------:R-:W1:Y:S01]  /*1910*/  LDS.64 R14, [UR4+0x650] ;  /* 0x00065004ff0e7984 */ /* 0x000e620008000a00 */
[C---:B-----5:R-:W-:Y:S02]  /*1920*/  DFMA R18, R38.reuse, R8, R12 ;  /* 0x000000082612722b */ /* 0x060fe4000000000c */
[----:B------:R-:W-:Y:S01]  /*1930*/  DFMA R56, R38, R10, R56 ;  /* 0x0000000a2638722b */ /* 0x000fe20000000038 */
[----:B------:R-:W4:Y:S01]  /*1940*/  LDS.128 R8, [UR4+0x680] ;  /* 0x00068004ff087984 */ /* 0x000f220008000c00 */
[C---:B0-----:R-:W-:Y:S02]  /*1950*/  DFMA R44, R24.reuse, R4, R44 ;  /* 0x00000004182c722b */ /* 0x041fe4000000002c */
[C---:B------:R-:W-:Y:S01]  /*1960*/  DFMA R46, R24.reuse, R6, R46 ;  /* 0x00000006182e722b */ /* 0x040fe2000000002e */
[----:B------:R-:W0:Y:S01]  /*1970*/  LDS.128 R4, [UR4+0x670] ;  /* 0x00067004ff047984 */ /* 0x000e220008000c00 */
[----:B-1----:R-:W-:Y:S01]  /*1980*/  DFMA R24, R24, R14, R48 ;  /* 0x0000000e1818722b */ /* 0x002fe20000000030 */
[----:B------:R-:W-:-:S02]  /*1990*/  IMAD.WIDE R48, R35, 0x8, R58 ;  /* 0x0000000823307825 */ /* 0x000fc400078e023a */
[----:B------:R-:W1:Y:S04]  /*19a0*/  LDS.128 R12, [UR4+0x690] ;  /* 0x00069004ff0c7984 */ /* 0x000e680008000c00 */
[----:B------:R-:W5:Y:S01]  /*19b0*/  LDG.E.64 R48, desc[UR10][R48.64] ;  /* 0x0000000a30307981 */ /* 0x000f62000c1e1b00 */
[C---:B----4-:R-:W-:Y:S02]  /*19c0*/  DFMA R16, R38.reuse, R8, R16 ;  /* 0x000000082610722b */ /* 0x050fe40000000010 */
[C---:B------:R-:W-:Y:S01]  /*19d0*/  DFMA R60, R38.reuse, R10, R60 ;  /* 0x0000000a263c722b */ /* 0x040fe2000000003c */
[----:B------:R-:W4:Y:S01]  /*19e0*/  LDS.128 R8, [UR4+0x6b0] ;  /* 0x0006b004ff087984 */ /* 0x000f220008000c00 */
[C---:B0-----:R-:W-:Y:S02]  /*19f0*/  DFMA R50, R38.reuse, R4, R50 ;  /* 0x000000042632722b */ /* 0x041fe40000000032 */
[C---:B------:R-:W-:Y:S01]  /*1a00*/  DFMA R52, R38.reuse, R6, R52 ;  /* 0x000000062634722b */ /* 0x040fe20000000034 */
[----:B------:R-:W0:Y:S01]  /*1a10*/  LDS.128 R4, [UR4+0x6a0] ;  /* 0x0006a004ff047984 */ /* 0x000e220008000c00 */
[----:B-1----:R-:W-:-:S02]  /*1a20*/  DFMA R28, R38, R12, R28 ;  /* 0x0000000c261c722b */ /* 0x002fc4000000001c */
[C---:B------:R-:W-:Y:S01]  /*1a30*/  DFMA R30, R38.reuse, R14, R30 ;  /* 0x0000000e261e722b */ /* 0x040fe2000000001e */
[----:B------:R-:W1:Y:S01]  /*1a40*/  LDS.128 R12, [UR4+0x6c0] ;  /* 0x0006c004ff0c7984 */ /* 0x000e620008000c00 */
[C---:B----4-:R-:W-:Y:S02]  /*1a50*/  DFMA R42, R38.reuse, R8, R42 ;  /* 0x00000008262a722b */ /* 0x050fe4000000002a */
[C---:B------:R-:W-:Y:S01]  /*1a60*/  DFMA R54, R38.reuse, R10, R54 ;  /* 0x0000000a2636722b */ /* 0x040fe20000000036 */
[----:B------:R-:W4:Y:S01]  /*1a70*/  LDS.128 R8, [UR4+0x6f0] ;  /* 0x0006f004ff087984 */ /* 0x000f220008000c00 */
[C---:B0-----:R-:W-:Y:S02]  /*1a80*/  DFMA R34, R38.reuse, R4, R20 ;  /* 0x000000042622722b */ /* 0x041fe40000000014 */
[C---:B--2---:R-:W-:Y:S01]  /*1a90*/  DFMA R58, R38.reuse, R6, R22 ;  /* 0x00000006263a722b */ /* 0x044fe20000000016 */
[----:B------:R-:W0:Y:S01]  /*1aa0*/  LDS.128 R4, [UR4+0x6d0] ;  /* 0x0006d004ff047984 */ /* 0x000e220008000c00 */
[----:B-1----:R-:W-:-:S02]  /*1ab0*/  DFMA R40, R38, R12, R40 ;  /* 0x0000000c2628722b */ /* 0x002fc40000000028 */
[----:B------:R-:W-:Y:S01]  /*1ac0*/  DFMA R44, R38, R14, R44 ;  /* 0x0000000e262c722b */ /* 0x000fe2000000002c */
[----:B------:R-:W1:Y:S04]  /*1ad0*/  LDS.128 R20, [UR4+0x730] ;  /* 0x00073004ff147984 */ /* 0x000e680008000c00 */
[----:B------:R-:W2:Y:S01]  /*1ae0*/  LDS.128 R12, [UR4+0x700] ;  /* 0x00070004ff0c7984 */ /* 0x000ea20008000c00 */
[C---:B----4-:R-:W-:Y:S02]  /*1af0*/  DFMA R56, R26.reuse, R8, R56 ;  /* 0x000000081a38722b */ /* 0x050fe40000000038 */
[----:B------:R-:W-:Y:S01]  /*1b00*/  DFMA R50, R26, R10, R50 ;  /* 0x0000000a1a32722b */ /* 0x000fe20000000032 */
[----:B------:R-:W4:Y:S01]  /*1b10*/  LDS.128 R8, [UR4+0x720] ;  /* 0x00072004ff087984 */ /* 0x000f220008000c00 */
[----:B0-----:R-:W-:-:S02]  /*1b20*/  DFMA R46, R38, R4, R46 ;  /* 0x00000004262e722b */ /* 0x001fc4000000002e */
[----:B------:R-:W-:Y:S01]  /*1b30*/  DFMA R24, R38, R6, R24 ;  /* 0x000000062618722b */ /* 0x000fe20000000018 */
[----:B------:R-:W0:Y:S01]  /*1b40*/  LDS.128 R4, [UR4+0x710] ;  /* 0x00071004ff047984 */ /* 0x000e220008000c00 */
[C---:B-1----:R-:W-:Y:S02]  /*1b50*/  DFMA R58, R26.reuse, R20, R58 ;  /* 0x000000141a3a722b */ /* 0x042fe4000000003a */
[C---:B--2---:R-:W-:Y:S01]  /*1b60*/  DFMA R14, R26.reuse, R14, R16 ;  /* 0x0000000e1a0e722b */ /* 0x044fe20000000010 */
[----:B------:R-:W-:Y:S04]  /*1b70*/  LDS.64 R20, [UR4+0x6e8] ;  /* 0x0006e804ff147984 */ /* 0x000fe80008000a00 */
[----:B------:R-:W1:Y:S01]  /*1b80*/  LDS.64 R16, [UR4+0x760] ;  /* 0x00076004ff107984 */ /* 0x000e620008000a00 */
[----:B----4-:R-:W-:-:S02]  /*1b90*/  DFMA R30, R26, R8, R30 ;  /* 0x000000081a1e722b */ /* 0x010fc4000000001e */
[C---:B------:R-:W-:Y:S01]  /*1ba0*/  DFMA R34, R26.reuse, R10, R34 ;  /* 0x0000000a1a22722b */ /* 0x040fe20000000022 */
[----:B------:R-:W2:Y:S01]  /*1bb0*/  LDS.128 R8, [UR4+0x750] ;  /* 0x00075004ff087984 */ /* 0x000ea20008000c00 */
[C---:B0-----:R-:W-:Y:S02]  /*1bc0*/  DFMA R60, R26.reuse, R4, R60 ;  /* 0x000000041a3c722b */ /* 0x041fe4000000003c */
[C---:B------:R-:W-:Y:S01]  /*1bd0*/  DFMA R28, R26.reuse, R6, R28 ;  /* 0x000000061a1c722b */ /* 0x040fe2000000001c */
[----:B------:R-:W0:Y:S01]  /*1be0*/  LDS.128 R4, [UR4+0x740] ;  /* 0x00074004ff047984 */ /* 0x000e220008000c00 */
[C---:B-1----:R-:W-:Y:S02]  /*1bf0*/  DFMA R24, R26.reuse, R16, R24 ;  /* 0x000000101a18722b */ /* 0x042fe40000000018 */
[C---:B--2---:R-:W-:Y:S02]  /*1c00*/  DFMA R44, R26.reuse, R8, R44 ;  /* 0x000000081a2c722b */ /* 0x044fe4000000002c */
[C---:B------:R-:W-:Y:S01]  /*1c10*/  DFMA R46, R26.reuse, R10, R46 ;  /* 0x0000000a1a2e722b */ /* 0x040fe2000000002e */
[----:B------:R-:W3:Y:S01]  /*1c20*/  LDS.128 R8, [UR4+0x780] ;  /* 0x00078004ff087984 */ /* 0x000ee20008000c00 */
[----:B0-----:R-:W-:-:S02]  /*1c30*/  DFMA R38, R26, R4, R54 ;  /* 0x000000041a26722b */ /* 0x001fc40000000036 */
[C---:B------:R-:W-:Y:S01]  /*1c40*/  DFMA R54, R26.reuse, R20, R18 ;  /* 0x000000141a36722b */ /* 0x040fe20000000012 */
[----:B------:R-:W0:Y:S01]  /*1c50*/  LDS.128 R16, [UR4+0x790] ;  /* 0x00079004ff107984 */ /* 0x000e220008000c00 */
[----:B------:R-:W-:-:S03]  /*1c60*/  DFMA R40, R26, R6, R40 ;  /* 0x000000061a28722b */ /* 0x000fc60000000028 */
[----:B------:R-:W1:Y:S01]  /*1c70*/  LDS.128 R4, [UR4+0x770] ;  /* 0x00077004ff047984 */ /* 0x000e620008000c00 */
[C---:B------:R-:W-:Y:S02]  /*1c80*/  DFMA R12, R26.reuse, R12, R52 ;  /* 0x0000000c1a0c722b */ /* 0x040fe40000000034 */
[----:B------:R-:W-:Y:S01]  /*1c90*/  DFMA R42, R26, R22, R42 ;  /* 0x000000161a2a722b */ /* 0x000fe2000000002a */
[----:B------:R-:W-:Y:S05]  /*1ca0*/  LDS.128 R20, [UR4+0x7a0] ;  /* 0x0007a004ff147984 */ /* 0x000fea0008000c00 */
[C---:B---3--:R-:W-:Y:S02]  /*1cb0*/  DFMA R52, R2.reuse, R10, R12 ;  /* 0x0000000a0234722b */ /* 0x048fe4000000000c */
[C---:B------:R-:W-:Y:S01]  /*1cc0*/  DFMA R50, R2.reuse, R8, R50 ;  /* 0x000000080232722b */ /* 0x040fe20000000032 */
[----:B------:R-:W2:Y:S01]  /*1cd0*/  LDS.128 R8, [UR4+0x7c0] ;  /* 0x0007c004ff087984 */ /* 0x000ea20008000c00 */
[----:B0-----:R-:W-:-:S03]  /*1ce0*/  DFMA R64, R2, R16, R14 ;  /* 0x000000100240722b */ /* 0x001fc6000000000e */
[----:B------:R-:W0:Y:S01]  /*1cf0*/  LDS.128 R12, [UR4+0x7d0] ;  /* 0x0007d004ff0c7984 */ /* 0x000e220008000c00 */
[C---:B-1----:R-:W-:Y:S02]  /*1d00*/  DFMA R54, R2.reuse, R4, R54 ;  /* 0x000000040236722b */ /* 0x042fe40000000036 */
[C---:B------:R-:W-:Y:S01]  /*1d10*/  DFMA R26, R2.reuse, R6, R56 ;  /* 0x00000006021a722b */ /* 0x040fe20000000038 */
[----:B------:R-:W1:Y:S01]  /*1d20*/  LDS.128 R4, [UR4+0x7b0] ;  /* 0x0007b004ff047984 */ /* 0x000e620008000c00 */
[----:B------:R-:W-:-:S03]  /*1d30*/  DFMA R62, R2, R18, R60 ;  /* 0x00000012023e722b */ /* 0x000fc6000000003c */
[----:B------:R-:W3:Y:S01]  /*1d40*/  LDS.128 R16, [UR4+0x7e0] ;  /* 0x0007e004ff107984 */ /* 0x000ee20008000c00 */
[C---:B--2---:R-:W-:Y:S02]  /*1d50*/  DFMA R42, R2.reuse, R8, R42 ;  /* 0x00000008022a722b */ /* 0x044fe4000000002a */
[C---:B------:R-:W-:Y:S02]  /*1d60*/  DFMA R38, R2.reuse, R10, R38 ;  /* 0x0000000a0226722b */ /* 0x040fe40000000026 */
[C---:B0-----:R-:W-:Y:S01]  /*1d70*/  DFMA R40, R2.reuse, R12, R40 ;  /* 0x0000000c0228722b */ /* 0x041fe20000000028 */
[----:B------:R-:W-:Y:S01]  /*1d80*/  LDS.128 R8, [UR4+0x820] ;  /* 0x00082004ff087984 */ /* 0x000fe20008000c00 */
[----:B------:R-:W-:-:S03]  /*1d90*/  DFMA R66, R2, R14, R44 ;  /* 0x0000000e0242722b */ /* 0x000fc6000000002c */
[----:B------:R-:W5:Y:S01]  /*1da0*/  LDS.128 R12, [UR4+0x810] ;  /* 0x00081004ff0c7984 */ /* 0x000f620008000c00 */
[C---:B-1----:R-:W-:Y:S02]  /*1db0*/  DFMA R34, R2.reuse, R4, R34 ;  /* 0x000000040222722b */ /* 0x042fe40000000022 */
[C---:B------:R-:W-:Y:S01]  /*1dc0*/  DFMA R60, R2.reuse, R6, R58 ;  /* 0x00000006023c722b */ /* 0x040fe2000000003a */
[----:B------:R-:W0:Y:S04]  /*1dd0*/  LDS.128 R56, [UR4+0x800] ;  /* 0x00080004ff387984 */ /* 0x000e280008000c00 */
[----:B------:R-:W1:Y:S01]  /*1de0*/  LDS.128 R4, [UR4+0x830] ;  /* 0x00083004ff047984 */ /* 0x000e620008000c00 */
[C---:B------:R-:W-:Y:S02]  /*1df0*/  DFMA R28, R2.reuse, R20, R28 ;  /* 0x00000014021c722b */ /* 0x040fe4000000001c */
[----:B------:R-:W-:-:S02]  /*1e00*/  DFMA R30, R2, R22, R30 ;  /* 0x00000016021e722b */ /* 0x000fc4000000001e */
[C---:B---3--:R-:W-:Y:S01]  /*1e10*/  DFMA R68, R2.reuse, R16, R46 ;  /* 0x000000100244722b */ /* 0x048fe2000000002e */
[----:B------:R-:W2:Y:S01]  /*1e20*/  LDS.128 R20, [UR4+0x850] ;  /* 0x00085004ff147984 */ /* 0x000ea20008000c00 */
[----:B------:R-:W-:-:S03]  /*1e30*/  DFMA R70, R2, R18, R24 ;  /* 0x000000120246722b */ /* 0x000fc60000000018 */
[----:B------:R-:W3:Y:S01]  /*1e40*/  LDS.128 R44, [UR4+0x860] ;  /* 0x00086004ff2c7984 */ /* 0x000ee20008000c00 */
[C---:B-----5:R-:W-:Y:S02]  /*1e50*/  DFMA R52, R48.reuse, R12, R52 ;  /* 0x0000000c3034722b */ /* 0x060fe40000000034 */
[C---:B------:R-:W-:Y:S01]  /*1e60*/  DFMA R12, R48.reuse, R10, R28 ;  /* 0x0000000a300c722b */ /* 0x040fe2000000001c */
[----:B------:R-:W-:Y:S01]  /*1e70*/  LDS.64 R28, [UR4+0x870] ;  /* 0x00087004ff1c7984 */ /* 0x000fe20008000a00 */
[----:B0-----:R-:W-:-:S03]  /*1e80*/  DFMA R56, R48, R56, R26 ;  /* 0x000000383038722b */ /* 0x001fc6000000001a */
[----:B------:R-:W0:Y:S01]  /*1e90*/  LDS.128 R24, [UR4+0x840] ;  /* 0x00084004ff187984 */ /* 0x000e220008000c00 */
[----:B-1----:R-:W-:-:S03]  /*1ea0*/  DFMA R10, R48, R4, R30 ;  /* 0x00000004300a722b */ /* 0x002fc6000000001e */
[----:B------:R-:W1:Y:S01]  /*1eb0*/  LDS.64 R30, [UR4+0x7f8] ;  /* 0x0007f804ff1e7984 */ /* 0x000e620008000a00 */
[----:B------:R-:W-:Y:S01]  /*1ec0*/  UISETP.NE.AND UP0, UPT, UR6, 0x10, UPT ;  /* 0x000000100600788c */ /* 0x000fe2000bf05270 */
[C---:B------:R-:W-:Y:S01]  /*1ed0*/  DFMA R16, R48.reuse, R14, R64 ;  /* 0x0000000e3010722b */ /* 0x040fe20000000040 */
[----:B------:R-:W-:Y:S01]  /*1ee0*/  IADD3 R36, P0, PT, R36, 0x80, RZ ;  /* 0x0000008024247810 */ /* 0x000fe20007f1e0ff */
[C---:B------:R-:W-:Y:S02]  /*1ef0*/  DFMA R14, R48.reuse, R8, R62 ;  /* 0x00000008300e722b */ /* 0x040fe4000000003e */
[C---:B------:R-:W-:Y:S02]  /*1f00*/  DFMA R8, R48.reuse, R6, R34 ;  /* 0x000000063008722b */ /* 0x040fe40000000022 */
[C---:B------:R-:W-:Y:S02]  /*1f10*/  DFMA R50, R48.reuse, R58, R50 ;  /* 0x0000003a3032722b */ /* 0x040fe40000000032 */
[----:B--2---:R-:W-:-:S02]  /*1f20*/  DFMA R2, R48, R20, R38 ;  /* 0x000000143002722b */ /* 0x004fc40000000026 */
[C---:B------:R-:W-:Y:S02]  /*1f30*/  DFMA R18, R48.reuse, R22, R40 ;  /* 0x000000163012722b */ /* 0x040fe40000000028 */
[C---:B---3--:R-:W-:Y:S02]  /*1f40*/  DFMA R44, R48.reuse, R44, R66 ;  /* 0x0000002c302c722b */ /* 0x048fe40000000042 */
[C---:B------:R-:W-:Y:S01]  /*1f50*/  DFMA R46, R48.reuse, R46, R68 ;  /* 0x0000002e302e722b */ /* 0x040fe20000000044 */
[----:B------:R-:W-:Y:S01]  /*1f60*/  IMAD.X R37, RZ, RZ, R37, P0 ;  /* 0x000000ffff257224 */ /* 0x000fe200000e0625 */
[C---:B0-----:R-:W-:Y:S02]  /*1f70*/  DFMA R6, R48.reuse, R24, R60 ;  /* 0x000000183006722b */ /* 0x041fe4000000003c */
[C---:B------:R-:W-:Y:S02]  /*1f80*/  DFMA R4, R48.reuse, R26, R42 ;  /* 0x0000001a3004722b */ /* 0x040fe4000000002a */
[----:B-1----:R-:W-:-:S02]  /*1f90*/  DFMA R54, R48, R30, R54 ;  /* 0x0000001e3036722b */ /* 0x002fc40000000036 */
[----:B------:R-:W-:Y:S01]  /*1fa0*/  DFMA R48, R48, R28, R70 ;  /* 0x0000001c3030722b */ /* 0x000fe20000000046 */
[----:B------:R-:W-:Y:S06]  /*1fb0*/  BAR.SYNC.DEFER_BLOCKING 0x0 ;  /* 0x0000000000007b1d */ /* 0x000fec0000010000 */
[----:B------:R-:W-:Y:S05]  /*1fc0*/  BRA.U !UP0, `(.L_x_0) ;  /* 0x0000001908f47547 */ /* 0x000fea000b800000 */
[----:B------:R-:W-:Y:S01]  /*1fd0*/  MOV R23, UR9 ;  /* 0x0000000900177c02 */ /* 0x000fe20008000f00 */
[----:B------:R-:W-:Y:S01]  /*1fe0*/  IMAD.U32 R27, RZ, RZ, UR7 ;  /* 0x00000007ff1b7e24 */ /* 0x000fe2000f8e00ff */
[----:B------:R-:W-:Y:S01]  /*1ff0*/  MOV R25, UR8 ;  /* 0x0000000800197c02 */ /* 0x000fe20008000f00 */
[----:B------:R-:W2:Y:S02]  /*2000*/  LDG.E.64 R20, desc[UR10][R36.64] ;  /* 0x0000000a24147981 */ /* 0x000ea4000c1e1b00 */
[----:B------:R-:W-:-:S04]  /*2010*/  IMAD.WIDE.U32 R22, R23, 0x8, R36 ;  /* 0x0000000817167825 */ /* 0x000fc800078e0024 */
[--C-:B------:R-:W-:Y:S02]  /*2020*/  IMAD.WIDE.U32 R24, R25, 0x8, R36.reuse ;  /* 0x0000000819187825 */ /* 0x100fe400078e0024 */
[----:B------:R-:W3:Y:S02]  /*2030*/  LDG.E.64 R22, desc[UR10][R22.64] ;  /* 0x0000000a16167981 */ /* 0x000ee4000c1e1b00 */
[----:B------:R-:W-:Y:S02]  /*2040*/  IMAD.WIDE.U32 R26, R27, 0x8, R36 ;  /* 0x000000081b1a7825 */ /* 0x000fe400078e0024 */
[----:B------:R-:W4:Y:S04]  /*2050*/  LDG.E.64 R24, desc[UR10][R24.64] ;  /* 0x0000000a18187981 */ /* 0x000f28000c1e1b00 */
[----:B------:R-:W5:Y:S01]  /*2060*/  LDG.E.64 R26, desc[UR10][R26.64] ;  /* 0x0000000a1a1a7981 */ /* 0x000f62000c1e1b00 */
[----:B------:R-:W-:-:S04]  /*2070*/  UIADD3 UR6, UPT, UPT, UR6, -0x10, URZ ;  /* 0xfffffff006067890 */ /* 0x000fc8000fffe0ff */
[----:B------:R-:W-:Y:S01]  /*2080*/  UISETP.GE.AND UP0, UPT, UR6, 0x10, UPT ;  /* 0x000000100600788c */ /* 0x000fe2000bf06270 */
[----:B------:R-:W-:Y:S02]  /*2090*/  MOV R60, R32 ;  /* 0x00000020003c7202 */ /* 0x000fe40000000f00 */
[----:B------:R-:W-:Y:S01]  /*20a0*/  MOV R61, R33 ;  /* 0x00000021003d7202 */ /* 0x000fe20000000f00 */
[----:B--2---:R0:W-:Y:S04]  /*20b0*/  STS.64 [R0], R20 ;  /* 0x0000001400007388 */ /* 0x0041e80000000a00 */
[----:B---3--:R0:W-:Y:S04]  /*20c0*/  STS.64 [R0+0x20], R22 ;  /* 0x0000201600007388 */ /* 0x0081e80000000a00 */
[----:B----4-:R0:W-:Y:S04]  /*20d0*/  STS.64 [R0+0x40], R24 ;  /* 0x0000401800007388 */ /* 0x0101e80000000a00 */
[----:B-----5:R0:W-:Y:S01]  /*20e0*/  STS.64 [R0+0x60], R26 ;  /* 0x0000601a00007388 */ /* 0x0201e20000000a00 */
[----:B------:R-:W-:Y:S06]  /*20f0*/  BAR.SYNC.DEFER_BLOCKING 0x0 ;  /* 0x0000000000007b1d */ /* 0x000fec0000010000 */
[----:B------:R-:W-:Y:S05]  /*2100*/  BRA.U UP0, `(.L_x_2) ;  /* 0xffffffe100ec7547 */ /* 0x000fea000b83ffff */
.L_x_1:
[----:B------:R-:W2:Y:S01]  /*2110*/  LDG.E.64 R58, desc[UR10][R60.64] ;  /* 0x0000000a3c3a7981 */ /* 0x000ea2000c1e1b00 */
[----:B------:R-:W-:-:S03]  /*2120*/  UISETP.NE.AND UP0, UPT, UR6, 0x1, UPT ;  /* 0x000000010600788c */ /* 0x000fc6000bf05270 */
[----:B0-----:R-:W2:Y:S04]  /*2130*/  LDS.128 R24, [UR4] ;  /* 0x00000004ff187984 */ /* 0x001ea80008000c00 */
[----:B------:R-:W0:Y:S04]  /*2140*/  LDS.128 R32, [UR4+0x10] ;  /* 0x00001004ff207984 */ /* 0x000e280008000c00 */
[----:B------:R-:W1:Y:S04]  /*2150*/  LDS.128 R20, [UR4+0x20] ;  /* 0x00002004ff147984 */ /* 0x000e680008000c00 */
[----:B------:R-:W3:Y:S04]  /*2160*/  LDS.128 R28, [UR4+0x40] ;  /* 0x00004004ff1c7984 */ /* 0x000ee80008000c00 */
[----:B------:R-:W4:Y:S04]  /*2170*/  LDS.128 R36, [UR4+0x60] ;  /* 0x00006004ff247984 */ /* 0x000f280008000c00 */
[----:B------:R-:W5:Y:S01]  /*2180*/  LDS.128 R40, [UR4+0x70] ;  /* 0x00007004ff287984 */ /* 0x000f620008000c00 */
[----:B--2---:R-:W-:-:S02]  /*2190*/  DFMA R54, R58, R24, R54 ;  /* 0x000000183a36722b */ /* 0x004fc40000000036 */
[C---:B------:R-:W-:Y:S02]  /*21a0*/  DFMA R56, R58.reuse, R26, R56 ;  /* 0x0000001a3a38722b */ /* 0x040fe40000000038 */
[C---:B0-----:R-:W-:Y:S01]  /*21b0*/  DFMA R50, R58.reuse, R32, R50 ;  /* 0x000000203a32722b */ /* 0x041fe20000000032 */
[----:B------:R-:W0:Y:S01]  /*21c0*/  LDS.128 R24, [UR4+0x30] ;  /* 0x00003004ff187984 */ /* 0x000e220008000c00 */
[C---:B------:R-:W-:Y:S02]  /*21d0*/  DFMA R52, R58.reuse, R34, R52 ;  /* 0x000000223a34722b */ /* 0x040fe40000000034 */
[C---:B-1----:R-:W-:Y:S01]  /*21e0*/  DFMA R16, R58.reuse, R20, R16 ;  /* 0x000000143a10722b */ /* 0x042fe20000000010 */
[----:B------:R-:W1:Y:S01]  /*21f0*/  LDS.128 R32, [UR4+0x50] ;  /* 0x00005004ff207984 */ /* 0x000e620008000c00 */
[C---:B------:R-:W-:Y:S02]  /*2200*/  DFMA R14, R58.reuse, R22, R14 ;  /* 0x000000163a0e722b */ /* 0x040fe4000000000e */
[----:B---3--:R-:W-:-:S02]  /*2210*/  DFMA R8, R58, R28, R8 ;  /* 0x0000001c3a08722b */ /* 0x008fc40000000008 */
[C---:B------:R-:W-:Y:S02]  /*2220*/  DFMA R6, R58.reuse, R30, R6 ;  /* 0x0000001e3a06722b */ /* 0x040fe40000000006 */
[C---:B----4-:R-:W-:Y:S02]  /*2230*/  DFMA R18, R58.reuse, R36, R18 ;  /* 0x000000243a12722b */ /* 0x050fe40000000012 */
[C---:B------:R-:W-:Y:S02]  /*2240*/  DFMA R44, R58.reuse, R38, R44 ;  /* 0x000000263a2c722b */ /* 0x040fe4000000002c */
[C---:B-----5:R-:W-:Y:S02]  /*2250*/  DFMA R46, R58.reuse, R40, R46 ;  /* 0x000000283a2e722b */ /* 0x060fe4000000002e */
[C---:B------:R-:W-:Y:S02]  /*2260*/  DFMA R48, R58.reuse, R42, R48 ;  /* 0x0000002a3a30722b */ /* 0x040fe40000000030 */
[----:B0-----:R-:W-:-:S02]  /*2270*/  DFMA R12, R58, R24, R12 ;  /* 0x000000183a0c722b */ /* 0x001fc4000000000c */
[C---:B------:R-:W-:Y:S02]  /*2280*/  DFMA R10, R58.reuse, R26, R10 ;  /* 0x0000001a3a0a722b */ /* 0x040fe4000000000a */
[C---:B-1----:R-:W-:Y:S02]  /*2290*/  DFMA R4, R58.reuse, R32, R4 ;  /* 0x000000203a04722b */ /* 0x042fe40000000004 */
[----:B------:R-:W-:Y:S01]  /*22a0*/  DFMA R2, R58, R34, R2 ;  /* 0x000000223a02722b */ /* 0x000fe20000000002 */
[----:B------:R-:W-:Y:S10]  /*22b0*/  BRA.U !UP0, `(.L_x_0) ;  /* 0x0000001908387547 */ /* 0x000ff4000b800000 */
[----:B------:R-:W0:Y:S01]  /*22c0*/  LDC R0, c[0x0][0x39c] ;  /* 0x0000e700ff007b82 */ /* 0x000e220000000800 */
[----:B------:R-:W1:Y:S04]  /*22d0*/  LDS.128 R20, [UR4+0x90] ;  /* 0x00009004ff147984 */ /* 0x000e680008000c00 */
[----:B------:R-:W2:Y:S04]  /*22e0*/  LDS.128 R24, [UR4+0xa0] ;  /* 0x0000a004ff187984 */ /* 0x000ea80008000c00 */
[----:B------:R-:W3:Y:S04]  /*22f0*/  LDS.128 R32, [UR4+0xb0] ;  /* 0x0000b004ff207984 */ /* 0x000ee80008000c00 */
[----:B------:R-:W4:Y:S04]  /*2300*/  LDS.128 R28, [UR4+0xd0] ;  /* 0x0000d004ff1c7984 */ /* 0x000f280008000c00 */
[----:B------:R-:W5:Y:S04]  /*2310*/  LDS.64 R38, [UR4+0x88] ;  /* 0x00008804ff267984 */ /* 0x000f680008000a00 */
[----:B------:R-:W5:Y:S01]  /*2320*/  LDS.64 R42, [UR4+0x100] ;  /* 0x00010004ff2a7984 */ /* 0x000f620008000a00 */
[----:B0-----:R-:W-:-:S05]  /*2330*/  IMAD.WIDE R40, R0, 0x8, R60 ;  /* 0x0000000800287825 */ /* 0x001fca00078e023c */
[----:B------:R-:W1:Y:S01]  /*2340*/  LDG.E.64 R36, desc[UR10][R40.64] ;  /* 0x0000000a28247981 */ /* 0x000e62000c1e1b00 */
[----:B------:R-:W-:Y:S01]  /*2350*/  UISETP.GE.AND UP0, UPT, UR6, 0x3, UPT ;  /* 0x000000030600788c */ /* 0x000fe2000bf06270 */
[C---:B-1----:R-:W-:Y:S02]  /*2360*/  DFMA R56, R36.reuse, R20, R56 ;  /* 0x000000142438722b */ /* 0x042fe40000000038 */
[C---:B------:R-:W-:Y:S02]  /*2370*/  DFMA R50, R36.reuse, R22, R50 ;  /* 0x000000162432722b */ /* 0x040fe40000000032 */
[C---:B--2---:R-:W-:Y:S01]  /*2380*/  DFMA R52, R36.reuse, R24, R52 ;  /* 0x000000182434722b */ /* 0x044fe20000000034 */
[----:B------:R-:W0:Y:S01]  /*2390*/  LDS.128 R20, [UR4+0xc0] ;  /* 0x0000c004ff147984 */ /* 0x000e220008000c00 */
[C---:B------:R-:W-:Y:S02]  /*23a0*/  DFMA R16, R36.reuse, R26, R16 ;  /* 0x0000001a2410722b */ /* 0x040fe40000000010 */
[C---:B---3--:R-:W-:Y:S01]  /*23b0*/  DFMA R14, R36.reuse, R32, R14 ;  /* 0x00000020240e722b */ /* 0x048fe2000000000e */
[----:B------:R-:W1:Y:S01]  /*23c0*/  LDS.128 R24, [UR4+0xe0] ;  /* 0x0000e004ff187984 */ /* 0x000e620008000c00 */
[----:B------:R-:W-:-:S02]  /*23d0*/  DFMA R12, R36, R34, R12 ;  /* 0x00000022240c722b */ /* 0x000fc4000000000c */
[C---:B----4-:R-:W-:Y:S01]  /*23e0*/  DFMA R6, R36.reuse, R28, R6 ;  /* 0x0000001c2406722b */ /* 0x050fe20000000006 */
[----:B------:R-:W2:Y:S01]  /*23f0*/  LDS.128 R32, [UR4+0xf0] ;  /* 0x0000f004ff207984 */ /* 0x000ea20008000c00 */
[C---:B------:R-:W-:Y:S02]  /*2400*/  DFMA R4, R36.reuse, R30, R4 ;  /* 0x0000001e2404722b */ /* 0x040fe40000000004 */
[C---:B-----5:R-:W-:Y:S02]  /*2410*/  DFMA R54, R36.reuse, R38, R54 ;  /* 0x000000262436722b */ /* 0x060fe40000000036 */
[C---:B------:R-:W-:Y:S02]  /*2420*/  DFMA R48, R36.reuse, R42, R48 ;  /* 0x0000002a2430722b */ /* 0x040fe40000000030 */
[C---:B0-----:R-:W-:Y:S02]  /*2430*/  DFMA R10, R36.reuse, R20, R10 ;  /* 0x00000014240a722b */ /* 0x041fe4000000000a */
[----:B------:R-:W-:-:S02]  /*2440*/  DFMA R8, R36, R22, R8 ;  /* 0x000000162408722b */ /* 0x000fc40000000008 */
[C---:B-1----:R-:W-:Y:S02]  /*2450*/  DFMA R2, R36.reuse, R24, R2 ;  /* 0x000000182402722b */ /* 0x042fe40000000002 */
[C---:B------:R-:W-:Y:S02]  /*2460*/  DFMA R18, R36.reuse, R26, R18 ;  /* 0x0000001a2412722b */ /* 0x040fe40000000012 */
[C---:B--2---:R-:W-:Y:S02]  /*2470*/  DFMA R44, R36.reuse, R32, R44 ;  /* 0x00000020242c722b */ /* 0x044fe4000000002c */
[----:B------:R-:W-:Y:S01]  /*2480*/  DFMA R46, R36, R34, R46 ;  /* 0x00000022242e722b */ /* 0x000fe2000000002e */
[----:B------:R-:W-:Y:S10]  /*2490*/  BRA.U !UP0, `(.L_x_0) ;  /* 0x0000001508c07547 */ /* 0x000ff4000b800000 */
[----:B------:R-:W-:Y:S01]  /*24a0*/  IMAD.WIDE R40, R0, 0x8, R40 ;  /* 0x0000000800287825 */ /* 0x000fe200078e0228 */
[----:B------:R-:W0:Y:S04]  /*24b0*/  LDS.128 R20, [UR4+0x110] ;  /* 0x00011004ff147984 */ /* 0x000e280008000c00 */
[----:B------:R-:W0:Y:S01]  /*24c0*/  LDG.E.64 R42, desc[UR10][R40.64] ;  /* 0x0000000a282a7981 */ /* 0x000e22000c1e1b00 */
[----:B------:R-:W-:-:S03]  /*24d0*/  UISETP.NE.AND UP0, UPT, UR6, 0x3, UPT ;  /* 0x000000030600788c */ /* 0x000fc6000bf05270 */
[----:B------:R-:W1:Y:S04]  /*24e0*/  LDS.128 R24, [UR4+0x120] ;  /* 0x00012004ff187984 */ /* 0x000e680008000c00 */
[----:B------:R-:W2:Y:S04]  /*24f0*/  LDS.128 R32, [UR4+0x130] ;  /* 0x00013004ff207984 */ /* 0x000ea80008000c00 */
[----:B------:R-:W3:Y:S04]  /*2500*/  LDS.128 R28, [UR4+0x160] ;  /* 0x00016004ff1c7984 */ /* 0x000ee80008000c00 */
[----:B------:R-:W4:Y:S01]  /*2510*/  LDS.128 R36, [UR4+0x180] ;  /* 0x00018004ff247984 */ /* 0x000f220008000c00 */
[----:B0-----:R-:W-:-:S02]  /*2520*/  DFMA R54, R42, R20, R54 ;  /* 0x000000142a36722b */ /* 0x001fc40000000036 */
[C---:B------:R-:W-:Y:S02]  /*2530*/  DFMA R56, R42.reuse, R22, R56 ;  /* 0x000000162a38722b */ /* 0x040fe40000000038 */
[C---:B-1----:R-:W-:Y:S01]  /*2540*/  DFMA R50, R42.reuse, R24, R50 ;  /* 0x000000182a32722b */ /* 0x042fe20000000032 */
[----:B------:R-:W0:Y:S01]  /*2550*/  LDS.128 R20, [UR4+0x140] ;  /* 0x00014004ff147984 */ /* 0x000e220008000c00 */
[C---:B------:R-:W-:Y:S02]  /*2560*/  DFMA R52, R42.reuse, R26, R52 ;  /* 0x0000001a2a34722b */ /* 0x040fe40000000034 */
[C---:B--2---:R-:W-:Y:S01]  /*2570*/  DFMA R16, R42.reuse, R32, R16 ;  /* 0x000000202a10722b */ /* 0x044fe20000000010 */
[----:B------:R-:W1:Y:S01]  /*2580*/  LDS.128 R24, [UR4+0x150] ;  /* 0x00015004ff187984 */ /* 0x000e620008000c00 */
[C---:B------:R-:W-:Y:S02]  /*2590*/  DFMA R14, R42.reuse, R34, R14 ;  /* 0x000000222a0e722b */ /* 0x040fe4000000000e */
[C---:B---3--:R-:W-:Y:S01]  /*25a0*/  DFMA R4, R42.reuse, R28, R4 ;  /* 0x0000001c2a04722b */ /* 0x048fe20000000004 */
[----:B------:R-:W2:Y:S01]  /*25b0*/  LDS.128 R32, [UR4+0x170] ;  /* 0x00017004ff207984 */ /* 0x000ea20008000c00 */
[----:B------:R-:W-:-:S02]  /*25c0*/  DFMA R2, R42, R30, R2 ;  /* 0x0000001e2a02722b */ /* 0x000fc40000000002 */
[C---:B----4-:R-:W-:Y:S02]  /*25d0*/  DFMA R46, R42.reuse, R36, R46 ;  /* 0x000000242a2e722b */ /* 0x050fe4000000002e */
[C---:B------:R-:W-:Y:S02]  /*25e0*/  DFMA R48, R42.reuse, R38, R48 ;  /* 0x000000262a30722b */ /* 0x040fe40000000030 */
[C---:B0-----:R-:W-:Y:S02]  /*25f0*/  DFMA R12, R42.reuse, R20, R12 ;  /* 0x000000142a0c722b */ /* 0x041fe4000000000c */
[C---:B------:R-:W-:Y:S02]  /*2600*/  DFMA R10, R42.reuse, R22, R10 ;  /* 0x000000162a0a722b */ /* 0x040fe4000000000a */
[C---:B-1----:R-:W-:Y:S02]  /*2610*/  DFMA R8, R42.reuse, R24, R8 ;  /* 0x000000182a08722b */ /* 0x042fe40000000008 */
[----:B------:R-:W-:-:S02]  /*2620*/  DFMA R6, R42, R26, R6 ;  /* 0x0000001a2a06722b */ /* 0x000fc40000000006 */
[C---:B--2---:R-:W-:Y:S02]  /*2630*/  DFMA R18, R42.reuse, R32, R18 ;  /* 0x000000202a12722b */ /* 0x044fe40000000012 */
[----:B------:R-:W-:Y:S01]  /*2640*/  DFMA R44, R42, R34, R44 ;  /* 0x000000222a2c722b */ /* 0x000fe2000000002c */
[----:B------:R-:W-:Y:S10]  /*2650*/  BRA.U !UP0, `(.L_x_0) ;  /* 0x0000001508507547 */ /* 0x000ff4000b800000 */
[----:B------:R-:W-:Y:S01]  /*2660*/  IMAD.WIDE R40, R0, 0x8, R40 ;  /* 0x0000000800287825 */ /* 0x000fe200078e0228 */
[----:B------:R-:W0:Y:S04]  /*2670*/  LDS.128 R20, [UR4+0x1a0] ;  /* 0x0001a004ff147984 */ /* 0x000e280008000c00 */
[----:B------:R-:W0:Y:S01]  /*2680*/  LDG.E.64 R36, desc[UR10][R40.64] ;  /* 0x0000000a28247981 */ /* 0x000e22000c1e1b00 */
[----:B------:R-:W-:-:S03]  /*2690*/  UISETP.GE.U32.AND UP0, UPT, UR6, 0x5, UPT ;  /* 0x000000050600788c */ /* 0x000fc6000bf06070 */
[----:B------:R-:W1:Y:S04]  /*26a0*/  LDS.128 R24, [UR4+0x1b0] ;  /* 0x0001b004ff187984 */ /* 0x000e680008000c00 */
[----:B------:R-:W2:Y:S04]  /*26b0*/  LDS.128 R32, [UR4+0x1c0] ;  /* 0x0001c004ff207984 */ /* 0x000ea80008000c00 */
[----:B------:R-:W3:Y:S04]  /*26c0*/  LDS.128 R28, [UR4+0x1e0] ;  /* 0x0001e004ff1c7984 */ /* 0x000ee80008000c00 */
[----:B------:R-:W4:Y:S04]  /*26d0*/  LDS.64 R38, [UR4+0x198] ;  /* 0x00019804ff267984 */ /* 0x000f280008000a00 */
[----:B------:R-:W5:Y:S01]  /*26e0*/  LDS.64 R42, [UR4+0x210] ;  /* 0x00021004ff2a7984 */ /* 0x000f620008000a00 */
        /* <DEDUP_REMOVED lines=12> */
[C---:B-----5:R-:W-:Y:S02]  /*27b0*/  DFMA R48, R36.reuse, R42, R48 ;  /* 0x0000002a2430722b */ /* 0x060fe40000000030 */
        /* <DEDUP_REMOVED lines=291> */
[----:B------:R-:W-:Y:S10]  /*39f0*/  BRA.U UP0, `(.L_x_0) ;  /* 0x0000000100687547 */ /* 0x000ff4000b800000 */
[----:B------:R-:W-:Y:S01]  /*3a00*/  IMAD.WIDE R58, R0, 0x8, R40 ;  /* 0x00000008003a7825 */ /* 0x000fe200078e0228 */
[----:B------:R-:W0:Y:S04]  /*3a10*/  LDS.128 R28, [UR4+0x770] ;  /* 0x00077004ff1c7984 */ /* 0x000e280008000c00 */
[----:B------:R-:W1:Y:S04]  /*3a20*/  LDS.128 R36, [UR4+0x780] ;  /* 0x00078004ff247984 */ /* 0x000e680008000c00 */
[----:B------:R-:W0:Y:S04]  /*3a30*/  LDG.E.64 R58, desc[UR10][R58.64] ;  /* 0x0000000a3a3a7981 */ /* 0x000e28000c1e1b00 */
[----:B------:R-:W2:Y:S04]  /*3a40*/  LDS.128 R20, [UR4+0x790] ;  /* 0x00079004ff147984 */ /* 0x000ea80008000c00 */
[----:B------:R-:W3:Y:S04]  /*3a50*/  LDS.128 R24, [UR4+0x7a0] ;  /* 0x0007a004ff187984 */ /* 0x000ee80008000c00 */
[----:B------:R-:W4:Y:S04]  /*3a60*/  LDS.128 R32, [UR4+0x7c0] ;  /* 0x0007c004ff207984 */ /* 0x000f280008000c00 */
[----:B------:R-:W5:Y:S01]  /*3a70*/  LDS.128 R40, [UR4+0x7e0] ;  /* 0x0007e004ff287984 */ /* 0x000f620008000c00 */
        /* <DEDUP_REMOVED lines=17> */
[----:B------:R-:W-:-:S11]  /*3b90*/  DFMA R44, R58, R38, R44 ;  /* 0x000000263a2c722b */ /* 0x000fd6000000002c */
.L_x_0:
[----:B------:R-:W0:Y:S01]  /*3ba0*/  S2R R0, SR_CTAID.X ;  /* 0x0000000000007919 */ /* 0x000e220000002500 */
[----:B------:R-:W2:Y:S01]  /*3bb0*/  LDC R20, c[0x0][0x39c] ;  /* 0x0000e700ff147b82 */ /* 0x000ea20000000800 */
[----:B------:R-:W0:Y:S01]  /*3bc0*/  S2R R21, SR_TID.X ;  /* 0x0000000000157919 */ /* 0x000e220000002100 */
[----:B------:R-:W3:Y:S01]  /*3bd0*/  S2R R23, SR_TID.Y ;  /* 0x0000000000177919 */ /* 0x000ee20000002200 */
[----:B0-----:R-:W-:-:S05]  /*3be0*/  IMAD R0, R0, 0x40, R21 ;  /* 0x0000004000007824 */ /* 0x001fca00078e0215 */
[----:B---3--:R-:W-:-:S04]  /*3bf0*/  LEA R21, R23, R0, 0x4 ;  /* 0x0000000017157211 */ /* 0x008fc800078e20ff */
[----:B--2---:R-:W-:-:S13]  /*3c00*/  ISETP.GE.AND P0, PT, R21, R20, PT ;  /* 0x000000141500720c */ /* 0x004fda0003f06270 */
[----:B-1----:R-:W-:Y:S05]  /*3c10*/  @P0 EXIT ;  /* 0x000000000000094d */ /* 0x002fea0003800000 */
[----:B------:R-:W0:Y:S08]  /*3c20*/  S2UR UR4, SR_CTAID.Y ;  /* 0x00000000000479c3 */ /* 0x000e300000002600 */
[----:B------:R-:W1:Y:S01]  /*3c30*/  LDC R0, c[0x0][0x3a0] ;  /* 0x0000e800ff007b82 */ /* 0x000e620000000800 */
[----:B0-----:R-:W-:-:S06]  /*3c40*/  USHF.L.U32 UR4, UR4, 0x4, URZ ;  /* 0x0000000404047899 */ /* 0x001fcc00080006ff */
[----:B-1----:R-:W-:-:S04]  /*3c50*/  IADD3 R0, PT, PT, R0, -UR4, RZ ;  /* 0x8000000400007c10 */ /* 0x002fc8000fffe0ff */
[----:B------:R-:W-:-:S13]  /*3c60*/  ISETP.GE.AND P0, PT, R0, 0x1, PT ;  /* 0x000000010000780c */ /* 0x000fda0003f06270 */
[----:B------:R-:W-:Y:S05]  /*3c70*/  @!P0 EXIT ;  /* 0x000000000000894d */ /* 0x000fea0003800000 */
[----:B------:R-:W0:Y:S01]  /*3c80*/  LDC.64 R22, c[0x0][0x390] ;  /* 0x0000e400ff167b82 */ /* 0x000e220000000a00 */
[----:B------:R-:W-:Y:S01]  /*3c90*/  ISETP.NE.AND P0, PT, R0, 0x1, PT ;  /* 0x000000010000780c */ /* 0x000fe20003f05270 */
[----:B------:R-:W-:-:S04]  /*3ca0*/  IMAD R21, R20, UR4, R21 ;  /* 0x0000000414157c24 */ /* 0x000fc8000f8e0215 */
[----:B0-----:R-:W-:-:S05]  /*3cb0*/  IMAD.WIDE R22, R21, 0x8, R22 ;  /* 0x0000000815167825 */ /* 0x001fca00078e0216 */
[----:B------:R0:W-:Y:S03]  /*3cc0*/  STG.E.64 desc[UR10][R22.64], R54 ;  /* 0x0000003616007986 */ /* 0x0001e6000c101b0a */
[----:B------:R-:W-:Y:S05]  /*3cd0*/  @!P0 EXIT ;  /* 0x000000000000894d */ /* 0x000fea0003800000 */
[----:B------:R-:W-:Y:S01]  /*3ce0*/  ISETP.GE.U32.AND P0, PT, R0, 0x3, PT ;  /* 0x000000030000780c */ /* 0x000fe20003f06070 */
[----:B0-----:R-:W-:-:S05]  /*3cf0*/  IMAD.WIDE R22, R20, 0x8, R22 ;  /* 0x0000000814167825 */ /* 0x001fca00078e0216 */
[----:B------:R0:W-:Y:S07]  /*3d00*/  STG.E.64 desc[UR10][R22.64], R56 ;  /* 0x0000003816007986 */ /* 0x0001ee000c101b0a */
[----:B------:R-:W-:Y:S05]  /*3d10*/  @!P0 EXIT ;  /* 0x000000000000894d */ /* 0x000fea0003800000 */
[----:B------:R-:W-:Y:S01]  /*3d20*/  ISETP.NE.AND P0, PT, R0, 0x3, PT ;  /* 0x000000030000780c */ /* 0x000fe20003f05270 */
[----:B0-----:R-:W-:-:S05]  /*3d30*/  IMAD.WIDE R22, R20, 0x8, R22 ;  /* 0x0000000814167825 */ /* 0x001fca00078e0216 */
[----:B------:R0:W-:Y:S07]  /*3d40*/  STG.E.64 desc[UR10][R22.64], R50 ;  /* 0x0000003216007986 */ /* 0x0001ee000c101b0a */
        /* <DEDUP_REMOVED lines=49> */
[----:B------:R-:W-:-:S05]  /*4060*/  IMAD.WIDE R20, R20, 0x8, R22 ;  /* 0x0000000814147825 */ /* 0x000fca00078e0216 */
[----:B------:R-:W-:Y:S01]  /*4070*/  STG.E.64 desc[UR10][R20.64], R48 ;  /* 0x0000003014007986 */ /* 0x000fe2000c101b0a */
[----:B------:R-:W-:Y:S05]  /*4080*/  EXIT ;  /* 0x000000000000794d */ /* 0x000fea0003800000 */
.L_x_3:
[----:B------:R-:W-:-:S00]  /*4090*/  BRA `(.L_x_3) ;  /* 0xfffffffc00fc7947 */ /* 0x000fc0000383ffff */
[----:B------:R-:W-:-:S00]  /*40a0*/  NOP ;  /* 0x0000000000007918 */ /* 0x000fc00000000000 */
        /* <DEDUP_REMOVED lines=13> */
.L_x_4:


//--------------------- .nv.shared._Z14dgemmNN_devicePdS_S_iii --------------------------
	.section	.nv.shared._Z14dgemmNN_devicePdS_S_iii,"aw",@nobits
	.sectionflags	@""
	.align	8
.nv.shared._Z14dgemmNN_devicePdS_S_iii:
	.zero		3200


//--------------------- .nv.shared.reserved.0     --------------------------
	.section	.nv.shared.reserved.0,"aw",@nobits
	.weak		__nv_reservedSMEM_offset_0_alias
	.size		__nv_reservedSMEM_offset_0_alias, 0, 64
	.other		__nv_reservedSMEM_offset_0_alias,@"STO_CUDA_RESERVED_SHARED STV_DEFAULT"
__nv_reservedSMEM_offset_0_alias:
	.zero		0
	.zero		64


//--------------------- .nv.constant0._Z14dgemmNN_devicePdS_S_iii --------------------------
	.section	.nv.constant0._Z14dgemmNN_devicePdS_S_iii,"a",@progbits
	.sectionflags	@""
	.align	4
.nv.constant0._Z14dgemmNN_devicePdS_S_iii:
	.zero		932


//--------------------- SYMBOLS --------------------------

	.type		.nv.reservedSmem.offset0,@object
	.size		.nv.reservedSmem.offset0,0x4
	.type		.nv.reservedSmem.cap,@object
	.size		.nv.reservedSmem.cap,0x4
